//
// Generated by NVIDIA NVVM Compiler
//
// Compiler Build ID: CL-36424714
// Cuda compilation tools, release 13.0, V13.0.88
// Based on NVVM 20.0.0
//

.version 9.0
.target sm_100
.address_size 64

	// .globl	_Z11init_kernelPf
.extern .func  (.param .b32 func_retval0) vprintf
(
	.param .b64 vprintf_param_0,
	.param .b64 vprintf_param_1
)
;
.global .align 4 .u32 count;
.global .align 4 .u32 barrier_flag;
.global .attribute(.managed) .align 4 .f32 global_diff;
.global .align 1 .b8 $str[26] = {73, 116, 101, 114, 97, 116, 105, 111, 110, 58, 32, 37, 100, 44, 32, 69, 114, 114, 111, 114, 58, 32, 37, 102, 10};

.visible .entry _Z11init_kernelPf(
	.param .u64 .ptr .align 1 _Z11init_kernelPf_param_0
)
{
	.reg .b32 	%r<25>;
	.reg .b32 	%f<3>;
	.reg .b64 	%rd<38>;

	ld.param.u64 	%rd1, [_Z11init_kernelPf_param_0];
	cvta.to.global.u64 	%rd2, %rd1;
	mov.u32 	%r1, %tid.x;
	mov.u32 	%r2, %ctaid.x;
	mov.u32 	%r3, %ntid.x;
	mad.lo.s32 	%r4, %r2, %r3, %r1;
	shl.b32 	%r5, %r4, 3;
	mov.u32 	%r6, %tid.y;
	mov.u32 	%r7, %ctaid.y;
	mov.u32 	%r8, %ntid.y;
	mad.lo.s32 	%r9, %r7, %r8, %r6;
	shl.b32 	%r10, %r9, 3;
	mad.lo.s32 	%r11, %r5, %r10, %r5;
	add.s32 	%r12, %r10, %r11;
	or.b32  	%r13, %r12, 1;
	cvt.rn.f32.s32 	%f1, %r13;
	div.rn.f32 	%f2, %f1, 0f49808020;
	mul.lo.s32 	%r14, %r9, 8208;
	add.s32 	%r15, %r14, 1026;
	cvt.u64.u32 	%rd3, %r15;
	cvt.s64.s32 	%rd4, %r5;
	add.s64 	%rd5, %rd4, %rd3;
	shl.b64 	%rd6, %rd5, 2;
	add.s64 	%rd7, %rd2, %rd6;
	st.global.f32 	[%rd7+4], %f2;
	st.global.f32 	[%rd7+8], %f2;
	st.global.f32 	[%rd7+12], %f2;
	st.global.f32 	[%rd7+16], %f2;
	st.global.f32 	[%rd7+20], %f2;
	st.global.f32 	[%rd7+24], %f2;
	st.global.f32 	[%rd7+28], %f2;
	add.s32 	%r16, %r5, %r15;
	add.s32 	%r17, %r16, 8;
	mul.wide.s32 	%rd8, %r17, 4;
	add.s64 	%rd9, %rd2, %rd8;
	st.global.f32 	[%rd9], %f2;
	add.s32 	%r18, %r14, 2052;
	cvt.s64.s32 	%rd10, %r18;
	add.s64 	%rd11, %rd4, %rd10;
	shl.b64 	%rd12, %rd11, 2;
	add.s64 	%rd13, %rd2, %rd12;
	st.global.f32 	[%rd13+4], %f2;
	st.global.f32 	[%rd13+8], %f2;
	st.global.f32 	[%rd13+12], %f2;
	st.global.f32 	[%rd13+16], %f2;
	st.global.f32 	[%rd13+20], %f2;
	st.global.f32 	[%rd13+24], %f2;
	st.global.f32 	[%rd13+28], %f2;
	st.global.f32 	[%rd9+4104], %f2;
	add.s32 	%r19, %r14, 3078;
	cvt.s64.s32 	%rd14, %r19;
	add.s64 	%rd15, %rd4, %rd14;
	shl.b64 	%rd16, %rd15, 2;
	add.s64 	%rd17, %rd2, %rd16;
	st.global.f32 	[%rd17+4], %f2;
	st.global.f32 	[%rd17+8], %f2;
	st.global.f32 	[%rd17+12], %f2;
	st.global.f32 	[%rd17+16], %f2;
	st.global.f32 	[%rd17+20], %f2;
	st.global.f32 	[%rd17+24], %f2;
	st.global.f32 	[%rd17+28], %f2;
	st.global.f32 	[%rd9+8208], %f2;
	add.s32 	%r20, %r14, 4104;
	cvt.s64.s32 	%rd18, %r20;
	add.s64 	%rd19, %rd4, %rd18;
	shl.b64 	%rd20, %rd19, 2;
	add.s64 	%rd21, %rd2, %rd20;
	st.global.f32 	[%rd21+4], %f2;
	st.global.f32 	[%rd21+8], %f2;
	st.global.f32 	[%rd21+12], %f2;
	st.global.f32 	[%rd21+16], %f2;
	st.global.f32 	[%rd21+20], %f2;
	st.global.f32 	[%rd21+24], %f2;
	st.global.f32 	[%rd21+28], %f2;
	st.global.f32 	[%rd9+12312], %f2;
	add.s32 	%r21, %r14, 5130;
	cvt.s64.s32 	%rd22, %r21;
	add.s64 	%rd23, %rd4, %rd22;
	shl.b64 	%rd24, %rd23, 2;
	add.s64 	%rd25, %rd2, %rd24;
	st.global.f32 	[%rd25+4], %f2;
	st.global.f32 	[%rd25+8], %f2;
	st.global.f32 	[%rd25+12], %f2;
	st.global.f32 	[%rd25+16], %f2;
	st.global.f32 	[%rd25+20], %f2;
	st.global.f32 	[%rd25+24], %f2;
	st.global.f32 	[%rd25+28], %f2;
	st.global.f32 	[%rd9+16416], %f2;
	add.s32 	%r22, %r14, 6156;
	cvt.s64.s32 	%rd26, %r22;
	add.s64 	%rd27, %rd4, %rd26;
	shl.b64 	%rd28, %rd27, 2;
	add.s64 	%rd29, %rd2, %rd28;
	st.global.f32 	[%rd29+4], %f2;
	st.global.f32 	[%rd29+8], %f2;
	st.global.f32 	[%rd29+12], %f2;
	st.global.f32 	[%rd29+16], %f2;
	st.global.f32 	[%rd29+20], %f2;
	st.global.f32 	[%rd29+24], %f2;
	st.global.f32 	[%rd29+28], %f2;
	st.global.f32 	[%rd9+20520], %f2;
	add.s32 	%r23, %r14, 7182;
	cvt.s64.s32 	%rd30, %r23;
	add.s64 	%rd31, %rd4, %rd30;
	shl.b64 	%rd32, %rd31, 2;
	add.s64 	%rd33, %rd2, %rd32;
	st.global.f32 	[%rd33+4], %f2;
	st.global.f32 	[%rd33+8], %f2;
	st.global.f32 	[%rd33+12], %f2;
	st.global.f32 	[%rd33+16], %f2;
	st.global.f32 	[%rd33+20], %f2;
	st.global.f32 	[%rd33+24], %f2;
	st.global.f32 	[%rd33+28], %f2;
	st.global.f32 	[%rd9+24624], %f2;
	add.s32 	%r24, %r14, 8208;
	cvt.s64.s32 	%rd34, %r24;
	add.s64 	%rd35, %rd4, %rd34;
	shl.b64 	%rd36, %rd35, 2;
	add.s64 	%rd37, %rd2, %rd36;
	st.global.f32 	[%rd37+4], %f2;
	st.global.f32 	[%rd37+8], %f2;
	st.global.f32 	[%rd37+12], %f2;
	st.global.f32 	[%rd37+16], %f2;
	st.global.f32 	[%rd37+20], %f2;
	st.global.f32 	[%rd37+24], %f2;
	st.global.f32 	[%rd37+28], %f2;
	st.global.f32 	[%rd9+28728], %f2;
	ret;

}
	// .globl	_Z15pad_cols_kernelPf
.visible .entry _Z15pad_cols_kernelPf(
	.param .u64 .ptr .align 1 _Z15pad_cols_kernelPf_param_0
)
{
	.reg .b32 	%r<7>;
	.reg .b64 	%rd<5>;

	ld.param.u64 	%rd1, [_Z15pad_cols_kernelPf_param_0];
	cvta.to.global.u64 	%rd2, %rd1;
	mov.u32 	%r1, %tid.x;
	mov.u32 	%r2, %ctaid.x;
	mov.u32 	%r3, %ntid.x;
	mad.lo.s32 	%r4, %r2, %r3, %r1;
	mul.lo.s32 	%r5, %r4, 1026;
	mul.wide.s32 	%rd3, %r5, 4;
	add.s64 	%rd4, %rd2, %rd3;
	mov.b32 	%r6, 0;
	st.global.u32 	[%rd4], %r6;
	st.global.u32 	[%rd4+4100], %r6;
	ret;

}
	// .globl	_Z15pad_rows_kernelPf
.visible .entry _Z15pad_rows_kernelPf(
	.param .u64 .ptr .align 1 _Z15pad_rows_kernelPf_param_0
)
{
	.reg .b32 	%r<6>;
	.reg .b64 	%rd<5>;

	ld.param.u64 	%rd1, [_Z15pad_rows_kernelPf_param_0];
	cvta.to.global.u64 	%rd2, %rd1;
	mov.u32 	%r1, %tid.x;
	mov.u32 	%r2, %ctaid.x;
	mov.u32 	%r3, %ntid.x;
	mad.lo.s32 	%r4, %r2, %r3, %r1;
	mul.wide.s32 	%rd3, %r4, 4;
	add.s64 	%rd4, %rd2, %rd3;
	mov.b32 	%r5, 0;
	st.global.u32 	[%rd4], %r5;
	st.global.u32 	[%rd4+4206600], %r5;
	ret;

}
	// .globl	_Z18grid_solver_kernelPf
.visible .entry _Z18grid_solver_kernelPf(
	.param .u64 .ptr .align 1 _Z18grid_solver_kernelPf_param_0
)
{
	.local .align 16 .b8 	__local_depot3[16];
	.reg .b64 	%SP;
	.reg .b64 	%SPL;
	.reg .pred 	%p<20>;
	.reg .b32 	%r<45>;
	.reg .b32 	%f<100>;
	.reg .b64 	%rd<22>;
	.reg .b64 	%fd<3>;

	mov.u64 	%SPL, __local_depot3;
	cvta.local.u64 	%SP, %SPL;
	ld.param.u64 	%rd2, [_Z18grid_solver_kernelPf_param_0];
	cvta.to.global.u64 	%rd1, %rd2;
	mov.u32 	%r1, %tid.x;
	mov.u32 	%r17, %ctaid.x;
	mov.u32 	%r18, %ntid.x;
	mad.lo.s32 	%r19, %r17, %r18, %r1;
	shl.b32 	%r2, %r19, 3;
	mov.u32 	%r20, %tid.y;
	mov.u32 	%r21, %ctaid.y;
	mov.u32 	%r22, %ntid.y;
	mad.lo.s32 	%r23, %r21, %r22, %r20;
	or.b32  	%r3, %r17, %r21;
	mul.lo.s32 	%r24, %r23, 8208;
	add.s32 	%r4, %r24, %r2;
	add.s32 	%r5, %r24, 2052;
	mov.pred 	%p19, -1;
	mov.b32 	%r41, 0;
	cvt.s64.s32 	%rd4, %r2;
$L__BB3_1:
	setp.ne.s32 	%p5, %r3, 0;
	@%p5 bra 	$L__BB3_3;
	mov.b32 	%r25, 0;
	st.global.u32 	[global_diff], %r25;
$L__BB3_3:
	setp.ne.s32 	%p6, %r1, 0;
	selp.u32 	%r7, 1, 0, %p19;
	bar.sync 	0;
	@%p6 bra 	$L__BB3_6;
	atom.global.add.u32 	%r26, [count], 1;
	setp.ne.s32 	%p7, %r26, 7;
	@%p7 bra 	$L__BB3_6;
	mov.b32 	%r27, 0;
	st.global.u32 	[count], %r27;
	st.volatile.global.u32 	[barrier_flag], %r7;
$L__BB3_6:
	ld.volatile.global.u32 	%r28, [barrier_flag];
	setp.ne.s32 	%p8, %r28, %r7;
	@%p8 bra 	$L__BB3_6;
	mov.f32 	%f99, 0f00000000;
	mov.b32 	%r44, 1026;
	mov.u32 	%r42, %r5;
	mov.u32 	%r43, %r4;
$L__BB3_8:
	add.s32 	%r30, %r42, -1026;
	add.s32 	%r31, %r42, -2052;
	cvt.s64.s32 	%rd3, %r30;
	add.s64 	%rd5, %rd4, %rd3;
	shl.b64 	%rd6, %rd5, 2;
	add.s64 	%rd7, %rd1, %rd6;
	ld.global.f32 	%f4, [%rd7+4];
	add.s32 	%r32, %r43, 1028;
	mul.wide.s32 	%rd8, %r32, 4;
	add.s64 	%rd9, %rd1, %rd8;
	ld.global.f32 	%f5, [%rd9];
	add.f32 	%f6, %f4, %f5;
	ld.global.f32 	%f7, [%rd9+-8];
	add.f32 	%f8, %f6, %f7;
	cvt.s64.s32 	%rd10, %r42;
	add.s64 	%rd11, %rd10, %rd4;
	shl.b64 	%rd12, %rd11, 2;
	add.s64 	%rd13, %rd1, %rd12;
	ld.global.f32 	%f9, [%rd13+4];
	add.f32 	%f10, %f8, %f9;
	cvt.s64.s32 	%rd14, %r31;
	add.s64 	%rd15, %rd4, %rd14;
	shl.b64 	%rd16, %rd15, 2;
	add.s64 	%rd17, %rd1, %rd16;
	ld.global.f32 	%f11, [%rd17+4];
	add.f32 	%f12, %f10, %f11;
	mul.f32 	%f13, %f12, 0f3E4CCCCD;
	st.global.f32 	[%rd7+4], %f13;
	sub.f32 	%f14, %f13, %f4;
	abs.f32 	%f15, %f14;
	add.f32 	%f16, %f99, %f15;
	ld.global.f32 	%f17, [%rd9];
	ld.global.f32 	%f18, [%rd9+4];
	add.f32 	%f19, %f17, %f18;
	add.f32 	%f20, %f19, %f13;
	ld.global.f32 	%f21, [%rd13+8];
	add.f32 	%f22, %f20, %f21;
	ld.global.f32 	%f23, [%rd17+8];
	add.f32 	%f24, %f22, %f23;
	mul.f32 	%f25, %f24, 0f3E4CCCCD;
	st.global.f32 	[%rd9], %f25;
	sub.f32 	%f26, %f25, %f17;
	abs.f32 	%f27, %f26;
	add.f32 	%f28, %f16, %f27;
	ld.global.f32 	%f29, [%rd9+8];
	add.f32 	%f30, %f18, %f29;
	add.f32 	%f31, %f30, %f25;
	ld.global.f32 	%f32, [%rd13+12];
	add.f32 	%f33, %f31, %f32;
	ld.global.f32 	%f34, [%rd17+12];
	add.f32 	%f35, %f33, %f34;
	mul.f32 	%f36, %f35, 0f3E4CCCCD;
	st.global.f32 	[%rd9+4], %f36;
	sub.f32 	%f37, %f36, %f18;
	abs.f32 	%f38, %f37;
	add.f32 	%f39, %f28, %f38;
	ld.global.f32 	%f40, [%rd9+12];
	add.f32 	%f41, %f29, %f40;
	add.f32 	%f42, %f41, %f36;
	ld.global.f32 	%f43, [%rd13+16];
	add.f32 	%f44, %f42, %f43;
	ld.global.f32 	%f45, [%rd17+16];
	add.f32 	%f46, %f44, %f45;
	mul.f32 	%f47, %f46, 0f3E4CCCCD;
	st.global.f32 	[%rd9+8], %f47;
	sub.f32 	%f48, %f47, %f29;
	abs.f32 	%f49, %f48;
	add.f32 	%f50, %f39, %f49;
	ld.global.f32 	%f51, [%rd9+16];
	add.f32 	%f52, %f40, %f51;
	add.f32 	%f53, %f52, %f47;
	ld.global.f32 	%f54, [%rd13+20];
	add.f32 	%f55, %f53, %f54;
	ld.global.f32 	%f56, [%rd17+20];
	add.f32 	%f57, %f55, %f56;
	mul.f32 	%f58, %f57, 0f3E4CCCCD;
	st.global.f32 	[%rd9+12], %f58;
	sub.f32 	%f59, %f58, %f40;
	abs.f32 	%f60, %f59;
	add.f32 	%f61, %f50, %f60;
	ld.global.f32 	%f62, [%rd9+20];
	add.f32 	%f63, %f51, %f62;
	add.f32 	%f64, %f63, %f58;
	ld.global.f32 	%f65, [%rd13+24];
	add.f32 	%f66, %f64, %f65;
	ld.global.f32 	%f67, [%rd17+24];
	add.f32 	%f68, %f66, %f67;
	mul.f32 	%f69, %f68, 0f3E4CCCCD;
	st.global.f32 	[%rd9+16], %f69;
	sub.f32 	%f70, %f69, %f51;
	abs.f32 	%f71, %f70;
	add.f32 	%f72, %f61, %f71;
	ld.global.f32 	%f73, [%rd9+24];
	add.f32 	%f74, %f62, %f73;
	add.f32 	%f75, %f74, %f69;
	ld.global.f32 	%f76, [%rd13+28];
	add.f32 	%f77, %f75, %f76;
	ld.global.f32 	%f78, [%rd17+28];
	add.f32 	%f79, %f77, %f78;
	mul.f32 	%f80, %f79, 0f3E4CCCCD;
	st.global.f32 	[%rd9+20], %f80;
	sub.f32 	%f81, %f80, %f62;
	abs.f32 	%f82, %f81;
	add.f32 	%f83, %f72, %f82;
	ld.global.f32 	%f84, [%rd9+28];
	add.f32 	%f85, %f73, %f84;
	add.f32 	%f86, %f85, %f80;
	ld.global.f32 	%f87, [%rd13+32];
	add.f32 	%f88, %f86, %f87;
	ld.global.f32 	%f89, [%rd17+32];
	add.f32 	%f90, %f88, %f89;
	mul.f32 	%f91, %f90, 0f3E4CCCCD;
	st.global.f32 	[%rd9+24], %f91;
	sub.f32 	%f92, %f91, %f73;
	abs.f32 	%f93, %f92;
	add.f32 	%f99, %f83, %f93;
	add.s32 	%r44, %r44, 1026;
	add.s32 	%r43, %r43, 1026;
	add.s32 	%r42, %r42, 1026;
	setp.ne.s32 	%p9, %r44, 9234;
	@%p9 bra 	$L__BB3_8;
	setp.ne.s32 	%p10, %r1, 0;
	atom.global.add.f32 	%f94, [global_diff], %f99;
	not.pred 	%p19, %p19;
	selp.u32 	%r14, 1, 0, %p19;
	bar.sync 	0;
	@%p10 bra 	$L__BB3_12;
	atom.global.add.u32 	%r33, [count], 1;
	setp.ne.s32 	%p11, %r33, 7;
	@%p11 bra 	$L__BB3_12;
	mov.b32 	%r34, 0;
	st.global.u32 	[count], %r34;
	st.volatile.global.u32 	[barrier_flag], %r14;
$L__BB3_12:
	ld.volatile.global.u32 	%r35, [barrier_flag];
	setp.ne.s32 	%p12, %r35, %r14;
	@%p12 bra 	$L__BB3_12;
	setp.ne.s32 	%p13, %r1, 0;
	add.s32 	%r15, %r41, 1;
	ld.global.f32 	%f95, [global_diff];
	div.rn.f32 	%f96, %f95, 0f49808020;
	cvt.f64.f32 	%fd1, %f96;
	setp.geu.f64 	%p14, %fd1, 0d3EB0C6F7A0B5ED8D;
	setp.lt.u32 	%p15, %r41, 999;
	and.pred  	%p3, %p14, %p15;
	bar.sync 	0;
	@%p13 bra 	$L__BB3_16;
	atom.global.add.u32 	%r36, [count], 1;
	setp.ne.s32 	%p16, %r36, 7;
	@%p16 bra 	$L__BB3_16;
	mov.b32 	%r37, 0;
	st.global.u32 	[count], %r37;
	st.volatile.global.u32 	[barrier_flag], %r7;
$L__BB3_16:
	ld.volatile.global.u32 	%r38, [barrier_flag];
	setp.ne.s32 	%p17, %r38, %r7;
	@%p17 bra 	$L__BB3_16;
	setp.ne.s32 	%p18, %r3, 0;
	@%p18 bra 	$L__BB3_19;
	ld.global.f32 	%f97, [global_diff];
	div.rn.f32 	%f98, %f97, 0f49808020;
	cvt.f64.f32 	%fd2, %f98;
	add.u64 	%rd18, %SP, 0;
	add.u64 	%rd19, %SPL, 0;
	st.local.u32 	[%rd19], %r15;
	st.local.f64 	[%rd19+8], %fd2;
	mov.u64 	%rd20, $str;
	cvta.global.u64 	%rd21, %rd20;
	{ // callseq 0, 0
	.param .b64 param0;
	st.param.b64 	[param0], %rd21;
	.param .b64 param1;
	st.param.b64 	[param1], %rd18;
	.param .b32 retval0;
	call.uni (retval0), 
	vprintf, 
	(
	param0, 
	param1
	);
	ld.param.b32 	%r39, [retval0];
	} // callseq 0
$L__BB3_19:
	mov.u32 	%r41, %r15;
	@%p3 bra 	$L__BB3_1;
	ret;

}


// ===== COMPILED SASS (sm_100) =====

	.target	sm_100

	.elftype	@"ET_EXEC"


//--------------------- .note.nv.tkinfo           --------------------------
	.section	.note.nv.tkinfo,"",@"SHT_NOTE"
	.sectionflags	@"SHF_NOTE_NV_TKINFO"
	.tkinfo
        /*0018*/ 	.word	0x00000002
        /*0030*/ 	.string	""
        /*0030*/ 	.string	"ptxas"
        /*0030*/ 	.string	"Cuda compilation tools, release 13.0, V13.0.88"
        /*0030*/ 	.string	"Build cuda_13.0.r13.0/compiler.36424714_0"
        /*0030*/ 	.string	"-arch sm_100 -m 64 "



//--------------------- .note.nv.cuinfo           --------------------------
	.section	.note.nv.cuinfo,"",@"SHT_NOTE"
	.sectionflags	@"SHF_NOTE_NV_CUINFO"
        /*0018*/ 	.short	0x0002
        /*001a*/ 	.short	0x0064
        /*001c*/ 	.short	0x0082
	.zero		2


//--------------------- .nv.info                  --------------------------
	.section	.nv.info,"",@"SHT_CUDA_INFO"
	.align	4


	//----- nvinfo : EIATTR_REGCOUNT
	.align		4
        /*0000*/ 	.byte	0x04, 0x2f
        /*0002*/ 	.short	(.L_5 - .L_4)
	.align		4
.L_4:
        /*0004*/ 	.word	index@(_Z11init_kernelPf)
        /*0008*/ 	.word	0x0000001b


	//----- nvinfo : EIATTR_FRAME_SIZE
	.align		4
.L_5:
        /*000c*/ 	.byte	0x04, 0x11
        /*000e*/ 	.short	(.L_7 - .L_6)
	.align		4
.L_6:
        /*0010*/ 	.word	index@($__internal_1_$__cuda_sm3x_div_rn_noftz_f32_slowpath)
        /*0014*/ 	.word	0x00000000


	//----- nvinfo : EIATTR_FRAME_SIZE
	.align		4
.L_7:
        /*0018*/ 	.byte	0x04, 0x11
        /*001a*/ 	.short	(.L_9 - .L_8)
	.align		4
.L_8:
        /*001c*/ 	.word	index@(_Z11init_kernelPf)
        /*0020*/ 	.word	0x00000000


	//----- nvinfo : EIATTR_REGCOUNT
	.align		4
.L_9:
        /*0024*/ 	.byte	0x04, 0x2f
        /*0026*/ 	.short	(.L_11 - .L_10)
	.align		4
.L_10:
        /*0028*/ 	.word	index@(_Z15pad_cols_kernelPf)
        /*002c*/ 	.word	0x00000008


	//----- nvinfo : EIATTR_FRAME_SIZE
	.align		4
.L_11:
        /*0030*/ 	.byte	0x04, 0x11
        /*0032*/ 	.short	(.L_13 - .L_12)
	.align		4
.L_12:
        /*0034*/ 	.word	index@(_Z15pad_cols_kernelPf)
        /*0038*/ 	.word	0x00000000


	//----- nvinfo : EIATTR_REGCOUNT
	.align		4
.L_13:
        /*003c*/ 	.byte	0x04, 0x2f
        /*003e*/ 	.short	(.L_15 - .L_14)
	.align		4
.L_14:
        /*0040*/ 	.word	index@(_Z15pad_rows_kernelPf)
        /*0044*/ 	.word	0x00000008


	//----- nvinfo : EIATTR_FRAME_SIZE
	.align		4
.L_15:
        /*0048*/ 	.byte	0x04, 0x11
        /*004a*/ 	.short	(.L_17 - .L_16)
	.align		4
.L_16:
        /*004c*/ 	.word	index@(_Z15pad_rows_kernelPf)
        /*0050*/ 	.word	0x00000000


	//----- nvinfo : EIATTR_REGCOUNT
	.align		4
.L_17:
        /*0054*/ 	.byte	0x04, 0x2f
        /*0056*/ 	.short	(.L_19 - .L_18)
	.align		4
.L_18:
        /*0058*/ 	.word	index@(_Z18grid_solver_kernelPf)
        /*005c*/ 	.word	0x00000020


	//----- nvinfo : EIATTR_FRAME_SIZE
	.align		4
.L_19:
        /*0060*/ 	.byte	0x04, 0x11
        /*0062*/ 	.short	(.L_21 - .L_20)
	.align		4
.L_20:
        /*0064*/ 	.word	index@($__internal_0_$__cuda_sm3x_div_rn_noftz_f32_slowpath)
        /*0068*/ 	.word	0x00000010


	//----- nvinfo : EIATTR_FRAME_SIZE
	.align		4
.L_21:
        /*006c*/ 	.byte	0x04, 0x11
        /*006e*/ 	.short	(.L_23 - .L_22)
	.align		4
.L_22:
        /*0070*/ 	.word	index@(_Z18grid_solver_kernelPf)
        /*0074*/ 	.word	0x00000010


	//----- nvinfo : EIATTR_MIN_STACK_SIZE
	.align		4
.L_23:
        /*0078*/ 	.byte	0x04, 0x12
        /*007a*/ 	.short	(.L_25 - .L_24)
	.align		4
.L_24:
        /*007c*/ 	.word	index@(_Z18grid_solver_kernelPf)
        /*0080*/ 	.word	0x00000010


	//----- nvinfo : EIATTR_MIN_STACK_SIZE
	.align		4
.L_25:
        /*0084*/ 	.byte	0x04, 0x12
        /*0086*/ 	.short	(.L_27 - .L_26)
	.align		4
.L_26:
        /*0088*/ 	.word	index@(_Z15pad_rows_kernelPf)
        /*008c*/ 	.word	0x00000000


	//----- nvinfo : EIATTR_MIN_STACK_SIZE
	.align		4
.L_27:
        /*0090*/ 	.byte	0x04, 0x12
        /*0092*/ 	.short	(.L_29 - .L_28)
	.align		4
.L_28:
        /*0094*/ 	.word	index@(_Z15pad_cols_kernelPf)
        /*0098*/ 	.word	0x00000000


	//----- nvinfo : EIATTR_MIN_STACK_SIZE
	.align		4
.L_29:
        /*009c*/ 	.byte	0x04, 0x12
        /*009e*/ 	.short	(.L_31 - .L_30)
	.align		4
.L_30:
        /*00a0*/ 	.word	index@(_Z11init_kernelPf)
        /*00a4*/ 	.word	0x00000000
.L_31:


//--------------------- .nv.compat                --------------------------
	.section	.nv.compat,"",@"SHT_CUDA_COMPAT_INFO"
	.align	4
        /*0000*/ 	.byte	0x02, 0x09, 0x00, 0x00, 0x02, 0x02, 0x01, 0x00, 0x02, 0x05, 0x05, 0x00, 0x03, 0x07, 0x01, 0x01
        /*0010*/ 	.byte	0x02, 0x03, 0x00, 0x00, 0x02, 0x06, 0x01, 0x00, 0x04, 0x0b, 0x08, 0x00, 0x01, 0x00, 0x00, 0x00
        /*0020*/ 	.byte	0x00, 0x00, 0x00, 0x00


//--------------------- .nv.info._Z18grid_solver_kernelPf --------------------------
	.section	.nv.info._Z18grid_solver_kernelPf,"",@"SHT_CUDA_INFO"
	.sectionflags	@""
	.align	4


	//----- nvinfo : EIATTR_CUDA_API_VERSION
	.align		4
        /*0000*/ 	.byte	0x04, 0x37
        /*0002*/ 	.short	(.L_33 - .L_32)
.L_32:
        /*0004*/ 	.word	0x00000082


	//----- nvinfo : EIATTR_KPARAM_INFO
	.align		4
.L_33:
        /*0008*/ 	.byte	0x04, 0x17
        /*000a*/ 	.short	(.L_35 - .L_34)
.L_34:
        /*000c*/ 	.word	0x00000000
        /*0010*/ 	.short	0x0000
        /*0012*/ 	.short	0x0000
        /*0014*/ 	.byte	0x00, 0xf5, 0x21, 0x00


	//----- nvinfo : EIATTR_SPARSE_MMA_MASK
	.align		4
.L_35:
        /*0018*/ 	.byte	0x03, 0x50
        /*001a*/ 	.short	0x0000


	//----- nvinfo : EIATTR_MAXREG_COUNT
	.align		4
        /*001c*/ 	.byte	0x03, 0x1b
        /*001e*/ 	.short	0x00ff


	//----- nvinfo : EIATTR_NUM_BARRIERS
	.align		4
        /*0020*/ 	.byte	0x02, 0x4c
        /*0022*/ 	.byte	0x01
	.zero		1


	//----- nvinfo : EIATTR_EXTERNS
	.align		4
        /*0024*/ 	.byte	0x04, 0x0f
        /*0026*/ 	.short	(.L_37 - .L_36)


	//   ....[0]....
	.align		4
.L_36:
        /*0028*/ 	.word	index@(vprintf)


	//----- nvinfo : EIATTR_MERCURY_ISA_VERSION
	.align		4
.L_37:
        /*002c*/ 	.byte	0x03, 0x5f
        /*002e*/ 	.short	0x0101


	//----- nvinfo : EIATTR_VRC_CTA_INIT_COUNT
	.align		4
        /*0030*/ 	.byte	0x02, 0x4a
	.zero		1
	.zero		1


	//----- nvinfo : EIATTR_SYSCALL_OFFSETS
	.align		4
        /*0034*/ 	.byte	0x04, 0x46
        /*0036*/ 	.short	(.L_39 - .L_38)


	//   ....[0]....
.L_38:
        /*0038*/ 	.word	0x00000f80


	//----- nvinfo : EIATTR_EXIT_INSTR_OFFSETS
	.align		4
.L_39:
        /*003c*/ 	.byte	0x04, 0x1c
        /*003e*/ 	.short	(.L_41 - .L_40)


	//   ....[0]....
.L_40:
        /*0040*/ 	.word	0x00000fd0


	//----- nvinfo : EIATTR_CRS_STACK_SIZE
	.align		4
.L_41:
        /*0044*/ 	.byte	0x04, 0x1e
        /*0046*/ 	.short	(.L_43 - .L_42)
.L_42:
        /*0048*/ 	.word	0x00000000


	//----- nvinfo : EIATTR_CBANK_PARAM_SIZE
	.align		4
.L_43:
        /*004c*/ 	.byte	0x03, 0x19
        /*004e*/ 	.short	0x0008


	//----- nvinfo : EIATTR_PARAM_CBANK
	.align		4
        /*0050*/ 	.byte	0x04, 0x0a
        /*0052*/ 	.short	(.L_45 - .L_44)
	.align		4
.L_44:
        /*0054*/ 	.word	index@(.nv.constant0._Z18grid_solver_kernelPf)
        /*0058*/ 	.short	0x0380
        /*005a*/ 	.short	0x0008


	//----- nvinfo : EIATTR_SW_WAR
	.align		4
.L_45:
        /*005c*/ 	.byte	0x04, 0x36
        /*005e*/ 	.short	(.L_47 - .L_46)
.L_46:
        /*0060*/ 	.word	0x00000008
.L_47:


//--------------------- .nv.info._Z15pad_rows_kernelPf --------------------------
	.section	.nv.info._Z15pad_rows_kernelPf,"",@"SHT_CUDA_INFO"
	.sectionflags	@""
	.align	4


	//----- nvinfo : EIATTR_CUDA_API_VERSION
	.align		4
        /*0000*/ 	.byte	0x04, 0x37
        /*0002*/ 	.short	(.L_49 - .L_48)
.L_48:
        /*0004*/ 	.word	0x00000082


	//----- nvinfo : EIATTR_KPARAM_INFO
	.align		4
.L_49:
        /*0008*/ 	.byte	0x04, 0x17
        /*000a*/ 	.short	(.L_51 - .L_50)
.L_50:
        /*000c*/ 	.word	0x00000000
        /*0010*/ 	.short	0x0000
        /*0012*/ 	.short	0x0000
        /*0014*/ 	.byte	0x00, 0xf5, 0x21, 0x00


	//----- nvinfo : EIATTR_SPARSE_MMA_MASK
	.align		4
.L_51:
        /*0018*/ 	.byte	0x03, 0x50
        /*001a*/ 	.short	0x0000


	//----- nvinfo : EIATTR_MAXREG_COUNT
	.align		4
        /*001c*/ 	.byte	0x03, 0x1b
        /*001e*/ 	.short	0x00ff


	//----- nvinfo : EIATTR_MERCURY_ISA_VERSION
	.align		4
        /*0020*/ 	.byte	0x03, 0x5f
        /*0022*/ 	.short	0x0101


	//----- nvinfo : EIATTR_VRC_CTA_INIT_COUNT
	.align		4
        /*0024*/ 	.byte	0x02, 0x4a
	.zero		1
	.zero		1


	//----- nvinfo : EIATTR_EXIT_INSTR_OFFSETS
	.align		4
        /*0028*/ 	.byte	0x04, 0x1c
        /*002a*/ 	.short	(.L_53 - .L_52)


	//   ....[0]....
.L_52:
        /*002c*/ 	.word	0x000000a0


	//----- nvinfo : EIATTR_CBANK_PARAM_SIZE
	.align		4
.L_53:
        /*0030*/ 	.byte	0x03, 0x19
        /*0032*/ 	.short	0x0008


	//----- nvinfo : EIATTR_PARAM_CBANK
	.align		4
        /*0034*/ 	.byte	0x04, 0x0a
        /*0036*/ 	.short	(.L_55 - .L_54)
	.align		4
.L_54:
        /*0038*/ 	.word	index@(.nv.constant0._Z15pad_rows_kernelPf)
        /*003c*/ 	.short	0x0380
        /*003e*/ 	.short	0x0008


	//----- nvinfo : EIATTR_SW_WAR
	.align		4
.L_55:
        /*0040*/ 	.byte	0x04, 0x36
        /*0042*/ 	.short	(.L_57 - .L_56)
.L_56:
        /*0044*/ 	.word	0x00000008
.L_57:


//--------------------- .nv.info._Z15pad_cols_kernelPf --------------------------
	.section	.nv.info._Z15pad_cols_kernelPf,"",@"SHT_CUDA_INFO"
	.sectionflags	@""
	.align	4


	//----- nvinfo : EIATTR_CUDA_API_VERSION
	.align		4
        /*0000*/ 	.byte	0x04, 0x37
        /*0002*/ 	.short	(.L_59 - .L_58)
.L_58:
        /*0004*/ 	.word	0x00000082


	//----- nvinfo : EIATTR_KPARAM_INFO
	.align		4
.L_59:
        /*0008*/ 	.byte	0x04, 0x17
        /*000a*/ 	.short	(.L_61 - .L_60)
.L_60:
        /*000c*/ 	.word	0x00000000
        /*0010*/ 	.short	0x0000
        /*0012*/ 	.short	0x0000
        /*0014*/ 	.byte	0x00, 0xf5, 0x21, 0x00


	//----- nvinfo : EIATTR_SPARSE_MMA_MASK
	.align		4
.L_61:
        /*0018*/ 	.byte	0x03, 0x50
        /*001a*/ 	.short	0x0000


	//----- nvinfo : EIATTR_MAXREG_COUNT
	.align		4
        /*001c*/ 	.byte	0x03, 0x1b
        /*001e*/ 	.short	0x00ff


	//----- nvinfo : EIATTR_MERCURY_ISA_VERSION
	.align		4
        /*0020*/ 	.byte	0x03, 0x5f
        /*0022*/ 	.short	0x0101


	//----- nvinfo : EIATTR_VRC_CTA_INIT_COUNT
	.align		4
        /*0024*/ 	.byte	0x02, 0x4a
	.zero		1
	.zero		1


	//----- nvinfo : EIATTR_EXIT_INSTR_OFFSETS
	.align		4
        /*0028*/ 	.byte	0x04, 0x1c
        /*002a*/ 	.short	(.L_63 - .L_62)


	//   ....[0]....
.L_62:
        /*002c*/ 	.word	0x000000b0


	//----- nvinfo : EIATTR_CBANK_PARAM_SIZE
	.align		4
.L_63:
        /*0030*/ 	.byte	0x03, 0x19
        /*0032*/ 	.short	0x0008


	//----- nvinfo : EIATTR_PARAM_CBANK
	.align		4
        /*0034*/ 	.byte	0x04, 0x0a
        /*0036*/ 	.short	(.L_65 - .L_64)
	.align		4
.L_64:
        /*0038*/ 	.word	index@(.nv.constant0._Z15pad_cols_kernelPf)
        /*003c*/ 	.short	0x0380
        /*003e*/ 	.short	0x0008


	//----- nvinfo : EIATTR_SW_WAR
	.align		4
.L_65:
        /*0040*/ 	.byte	0x04, 0x36
        /*0042*/ 	.short	(.L_67 - .L_66)
.L_66:
        /*0044*/ 	.word	0x00000008
.L_67:


//--------------------- .nv.info._Z11init_kernelPf --------------------------
	.section	.nv.info._Z11init_kernelPf,"",@"SHT_CUDA_INFO"
	.sectionflags	@""
	.align	4


	//----- nvinfo : EIATTR_CUDA_API_VERSION
	.align		4
        /*0000*/ 	.byte	0x04, 0x37
        /*0002*/ 	.short	(.L_69 - .L_68)
.L_68:
        /*0004*/ 	.word	0x00000082


	//----- nvinfo : EIATTR_KPARAM_INFO
	.align		4
.L_69:
        /*0008*/ 	.byte	0x04, 0x17
        /*000a*/ 	.short	(.L_71 - .L_70)
.L_70:
        /*000c*/ 	.word	0x00000000
        /*0010*/ 	.short	0x0000
        /*0012*/ 	.short	0x0000
        /*0014*/ 	.byte	0x00, 0xf5, 0x21, 0x00


	//----- nvinfo : EIATTR_SPARSE_MMA_MASK
	.align		4
.L_71:
        /*0018*/ 	.byte	0x03, 0x50
        /*001a*/ 	.short	0x0000


	//----- nvinfo : EIATTR_MAXREG_COUNT
	.align		4
        /*001c*/ 	.byte	0x03, 0x1b
        /*001e*/ 	.short	0x00ff


	//----- nvinfo : EIATTR_MERCURY_ISA_VERSION
	.align		4
        /*0020*/ 	.byte	0x03, 0x5f
        /*0022*/ 	.short	0x0101


	//----- nvinfo : EIATTR_VRC_CTA_INIT_COUNT
	.align		4
        /*0024*/ 	.byte	0x02, 0x4a
	.zero		1
	.zero		1


	//----- nvinfo : EIATTR_EXIT_INSTR_OFFSETS
	.align		4
        /*0028*/ 	.byte	0x04, 0x1c
        /*002a*/ 	.short	(.L_73 - .L_72)


	//   ....[0]....
.L_72:
        /*002c*/ 	.word	0x000008a0


	//----- nvinfo : EIATTR_CRS_STACK_SIZE
	.align		4
.L_73:
        /*0030*/ 	.byte	0x04, 0x1e
        /*0032*/ 	.short	(.L_75 - .L_74)
.L_74:
        /*0034*/ 	.word	0x00000000


	//----- nvinfo : EIATTR_CBANK_PARAM_SIZE
	.align		4
.L_75:
        /*0038*/ 	.byte	0x03, 0x19
        /*003a*/ 	.short	0x0008


	//----- nvinfo : EIATTR_PARAM_CBANK
	.align		4
        /*003c*/ 	.byte	0x04, 0x0a
        /*003e*/ 	.short	(.L_77 - .L_76)
	.align		4
.L_76:
        /*0040*/ 	.word	index@(.nv.constant0._Z11init_kernelPf)
        /*0044*/ 	.short	0x0380
        /*0046*/ 	.short	0x0008


	//----- nvinfo : EIATTR_SW_WAR
	.align		4
.L_77:
        /*0048*/ 	.byte	0x04, 0x36
        /*004a*/ 	.short	(.L_79 - .L_78)
.L_78:
        /*004c*/ 	.word	0x00000008
.L_79:


//--------------------- .nv.callgraph             --------------------------
	.section	.nv.callgraph,"",@"SHT_CUDA_CALLGRAPH"
	.align	4
	.sectionentsize	8
	.align		4
        /*0000*/ 	.word	0x00000000
	.align		4
        /*0004*/ 	.word	0xffffffff
	.align		4
        /*0008*/ 	.word	index@(_Z18grid_solver_kernelPf)
	.align		4
        /*000c*/ 	.word	index@(vprintf)
	.align		4
        /*0010*/ 	.word	0x00000000
	.align		4
        /*0014*/ 	.word	0xfffffffe
	.align		4
        /*0018*/ 	.word	0x00000000
	.align		4
        /*001c*/ 	.word	0xfffffffd
	.align		4
        /*0020*/ 	.word	0x00000000
	.align		4
        /*0024*/ 	.word	0xfffffffc


//--------------------- .nv.constant4             --------------------------
	.section	.nv.constant4,"a",@progbits
	.align	8
	.align		8
.nv.constant4:
        /*0000*/ 	.dword	vprintf
	.align		8
        /*0008*/ 	.dword	count
	.align		8
        /*0010*/ 	.dword	barrier_flag
	.align		8
        /*0018*/ 	.dword	global_diff
	.align		8
        /*0020*/ 	.dword	$str


//--------------------- .text._Z18grid_solver_kernelPf --------------------------
	.section	.text._Z18grid_solver_kernelPf,"ax",@progbits
	.align	128
        .global         _Z18grid_solver_kernelPf
        .type           _Z18grid_solver_kernelPf,@function
        .size           _Z18grid_solver_kernelPf,(.L_x_37 - _Z18grid_solver_kernelPf)
        .other          _Z18grid_solver_kernelPf,@"STO_CUDA_ENTRY STV_DEFAULT"
_Z18grid_solver_kernelPf:
.text._Z18grid_solver_kernelPf:
[----:B------:R-:W0:Y:S01]  /*0000*/  LDC R1, c[0x0][0x37c] ;  /* 0x0000df00ff017b82 */ /* 0x000e220000000800 */
[----:B------:R-:W1:Y:S01]  /*0010*/  S2R R23, SR_TID.X ;  /* 0x0000000000177919 */ /* 0x000e620000002100 */
[----:B------:R-:W2:Y:S06]  /*0020*/  LDCU UR6, c[0x0][0x2fc] ;  /* 0x00005f80ff0677ac */ /* 0x000eac0008000800 */
[----:B------:R-:W1:Y:S01]  /*0030*/  S2UR UR38, SR_CTAID.X ;  /* 0x00000000002679c3 */ /* 0x000e620000002500 */
[----:B0-----:R-:W-:Y:S01]  /*0040*/  VIADD R1, R1, 0xfffffff0 ;  /* 0xfffffff001017836 */ /* 0x001fe20000000000 */
[----:B------:R-:W0:Y:S01]  /*0050*/  S2R R2, SR_TID.Y ;  /* 0x0000000000027919 */ /* 0x000e220000002200 */
[----:B------:R-:W3:Y:S01]  /*0060*/  LDCU UR5, c[0x0][0x2f8] ;  /* 0x00005f00ff0577ac */ /* 0x000ee20008000800 */
[----:B------:R-:W-:-:S02]  /*0070*/  PLOP3.LUT P0, PT, PT, PT, PT, 0x80, 0x8 ;  /* 0x000000000008781c */ /* 0x000fc40003f0f070 */
[----:B------:R-:W-:Y:S01]  /*0080*/  MOV R11, RZ ;  /* 0x000000ff000b7202 */ /* 0x000fe20000000f00 */
[----:B------:R-:W4:Y:S01]  /*0090*/  LDCU.64 UR36, c[0x0][0x358] ;  /* 0x00006b00ff2477ac */ /* 0x000f220008000a00 */
[----:B------:R-:W1:Y:S01]  /*00a0*/  LDC R0, c[0x0][0x360] ;  /* 0x0000d800ff007b82 */ /* 0x000e620000000800 */
[----:B------:R-:W-:-:S07]  /*00b0*/  P2R R24, PR, RZ, 0x1 ;  /* 0x00000001ff187803 */ /* 0x000fce0000000000 */
[----:B------:R-:W5:Y:S01]  /*00c0*/  S2UR UR4, SR_CTAID.Y ;  /* 0x00000000000479c3 */ /* 0x000f620000002600 */
[----:B---3--:R-:W-:-:S07]  /*00d0*/  IADD3 R18, P0, PT, R1, UR5, RZ ;  /* 0x0000000501127c10 */ /* 0x008fce000ff1e0ff */
[----:B------:R-:W0:Y:S01]  /*00e0*/  LDC R3, c[0x0][0x364] ;  /* 0x0000d900ff037b82 */ /* 0x000e220000000800 */
[----:B--2---:R-:W-:Y:S02]  /*00f0*/  IMAD.X R17, RZ, RZ, UR6, P0 ;  /* 0x00000006ff117e24 */ /* 0x004fe400080e06ff */
[----:B-1----:R-:W-:-:S04]  /*0100*/  IMAD R23, R0, UR38, R23 ;  /* 0x0000002600177c24 */ /* 0x002fc8000f8e0217 */
[----:B------:R-:W-:Y:S01]  /*0110*/  IMAD.SHL.U32 R23, R23, 0x8, RZ ;  /* 0x0000000817177824 */ /* 0x000fe200078e00ff */
[----:B-----5:R-:W-:Y:S02]  /*0120*/  ULOP3.LUT UR38, UR38, UR4, URZ, 0xfc, !UPT ;  /* 0x0000000426267292 */ /* 0x020fe4000f8efcff */
[----:B0-----:R-:W-:Y:S02]  /*0130*/  IMAD R0, R3, UR4, R2 ;  /* 0x0000000403007c24 */ /* 0x001fe4000f8e0202 */
[----:B------:R-:W-:Y:S02]  /*0140*/  HFMA2 R3, -RZ, RZ, 0, 0.0079345703125 ;  /* 0x00002010ff037431 */ /* 0x000fe400000001ff */
[----:B------:R-:W-:-:S03]  /*0150*/  IMAD R19, R0, 0x2010, R23 ;  /* 0x0000201000137824 */ /* 0x000fc600078e0217 */
[----:B----4-:R-:W-:-:S07]  /*0160*/  IMAD R22, R0, R3, 0x804 ;  /* 0x0000080400167424 */ /* 0x010fce00078e0203 */
.L_x_10:
[----:B------:R-:W0:Y:S01]  /*0170*/  S2R R0, SR_TID.X ;  /* 0x0000000000007919 */ /* 0x000e220000002100 */
[----:B------:R-:W-:Y:S01]  /*0180*/  ISETP.NE.AND P0, PT, RZ, UR38, PT ;  /* 0x00000026ff007c0c */ /* 0x000fe2000bf05270 */
[----:B------:R-:W1:Y:S01]  /*0190*/  LDC.64 R6, c[0x4][0x10] ;  /* 0x01000400ff067b82 */ /* 0x000e620000000a00 */
[----:B------:R-:W-:Y:S05]  /*01a0*/  YIELD ;  /* 0x0000000000007946 */ /* 0x000fea0003800000 */
[----:B------:R-:W-:Y:S01]  /*01b0*/  ISETP.NE.AND P1, PT, R24, RZ, PT ;  /* 0x000000ff1800720c */ /* 0x000fe20003f25270 */
[----:B------:R-:W-:Y:S05]  /*01c0*/  WARPSYNC.ALL ;  /* 0x0000000000007948 */ /* 0x000fea0003800000 */
[----:B--2---:R-:W2:Y:S01]  /*01d0*/  @!P0 LDC.64 R2, c[0x4][0x18] ;  /* 0x01000600ff028b82 */ /* 0x004ea20000000a00 */
[----:B------:R-:W-:Y:S01]  /*01e0*/  BSSY.RECONVERGENT B0, `(.L_x_0) ;  /* 0x000000d000007945 */ /* 0x000fe20003800200 */
[----:B------:R-:W-:-:S02]  /*01f0*/  SEL R10, RZ, 0x1, !P1 ;  /* 0x00000001ff0a7807 */ /* 0x000fc40004800000 */
[----:B0-----:R-:W-:Y:S01]  /*0200*/  ISETP.NE.AND P2, PT, R0, RZ, PT ;  /* 0x000000ff0000720c */ /* 0x001fe20003f45270 */
[----:B--2---:R0:W-:Y:S03]  /*0210*/  @!P0 STG.E desc[UR36][R2.64], RZ ;  /* 0x000000ff02008986 */ /* 0x0041e6000c101924 */
[----:B------:R-:W-:Y:S09]  /*0220*/  BAR.SYNC.DEFER_BLOCKING 0x0 ;  /* 0x0000000000007b1d */ /* 0x000ff20000010000 */
[----:B-1----:R-:W-:Y:S05]  /*0230*/  @P2 BRA `(.L_x_1) ;  /* 0x00000000001c2947 */ /* 0x002fea0003800000 */
[----:B0-----:R-:W0:Y:S01]  /*0240*/  LDC.64 R2, c[0x4][0x8] ;  /* 0x01000200ff027b82 */ /* 0x001e220000000a00 */
[----:B------:R-:W-:-:S05]  /*0250*/  HFMA2 R9, -RZ, RZ, 0, 5.9604644775390625e-08 ;  /* 0x00000001ff097431 */ /* 0x000fca00000001ff */
[----:B0-----:R-:W2:Y:S02]  /*0260*/  ATOMG.E.ADD.STRONG.GPU PT, R0, desc[UR36][R2.64], R9 ;  /* 0x80000009020079a8 */ /* 0x001ea400081ef124 */
[----:B--2---:R-:W-:-:S13]  /*0270*/  ISETP.NE.AND P0, PT, R0, 0x7, PT ;  /* 0x000000070000780c */ /* 0x004fda0003f05270 */
[----:B------:R-:W0:Y:S01]  /*0280*/  @!P0 LDC.64 R4, c[0x4][0x10] ;  /* 0x01000400ff048b82 */ /* 0x000e220000000a00 */
[----:B------:R1:W-:Y:S04]  /*0290*/  @!P0 STG.E desc[UR36][R2.64], RZ ;  /* 0x000000ff02008986 */ /* 0x0003e8000c101924 */
[----:B0-----:R1:W-:Y:S02]  /*02a0*/  @!P0 STG.E.STRONG.SYS desc[UR36][R4.64], R10 ;  /* 0x0000000a04008986 */ /* 0x0013e4000c115924 */
.L_x_1:
[----:B------:R-:W-:Y:S05]  /*02b0*/  BSYNC.RECONVERGENT B0 ;  /* 0x0000000000007941 */ /* 0x000fea0003800200 */
.L_x_0:
[----:B01----:R-:W2:Y:S02]  /*02c0*/  LDG.E.STRONG.SYS R3, desc[UR36][R6.64] ;  /* 0x0000002406037981 */ /* 0x003ea4000c1f5900 */
[----:B--2---:R-:W-:-:S13]  /*02d0*/  ISETP.NE.AND P0, PT, R3, R10, PT ;  /* 0x0000000a0300720c */ /* 0x004fda0003f05270 */
[----:B------:R-:W-:Y:S05]  /*02e0*/  @P0 BRA `(.L_x_0) ;  /* 0xfffffffc00f40947 */ /* 0x000fea000383ffff */
[----:B------:R-:W-:Y:S01]  /*02f0*/  IMAD.MOV.U32 R13, RZ, RZ, RZ ;  /* 0x000000ffff0d7224 */ /* 0x000fe200078e00ff */
[----:B------:R-:W-:Y:S01]  /*0300*/  MOV R12, R22 ;  /* 0x00000016000c7202 */ /* 0x000fe20000000f00 */
[----:B------:R-:W-:Y:S01]  /*0310*/  IMAD.MOV.U32 R0, RZ, RZ, R19 ;  /* 0x000000ffff007224 */ /* 0x000fe200078e0013 */
[----:B------:R-:W0:Y:S01]  /*0320*/  LDCU.64 UR6, c[0x0][0x380] ;  /* 0x00007000ff0677ac */ /* 0x000e220008000a00 */
[----:B------:R-:W-:-:S05]  /*0330*/  UMOV UR4, 0x402 ;  /* 0x0000040200047882 */ /* 0x000fca0000000000 */
.L_x_2:
[----:B-1----:R-:W1:Y:S01]  /*0340*/  LDC.64 R2, c[0x0][0x380] ;  /* 0x0000e000ff027b82 */ /* 0x002e620000000a00 */
[----:B------:R-:W-:Y:S01]  /*0350*/  IADD3 R4, PT, PT, R12, -0x402, RZ ;  /* 0xfffffbfe0c047810 */ /* 0x000fe20007ffe0ff */
[----:B------:R-:W-:Y:S01]  /*0360*/  VIADD R5, R0, 0x404 ;  /* 0x0000040400057836 */ /* 0x000fe20000000000 */
[----:B------:R-:W-:Y:S02]  /*0370*/  SHF.R.S32.HI R9, RZ, 0x1f, R23 ;  /* 0x0000001fff097819 */ /* 0x000fe40000011417 */
[C---:B------:R-:W-:Y:S02]  /*0380*/  IADD3 R15, P0, PT, R23.reuse, R4, RZ ;  /* 0x00000004170f7210 */ /* 0x040fe40007f1e0ff */
[----:B------:R-:W-:Y:S02]  /*0390*/  IADD3 R7, P1, PT, R23, R12, RZ ;  /* 0x0000000c17077210 */ /* 0x000fe40007f3e0ff */
[----:B------:R-:W-:Y:S02]  /*03a0*/  LEA.HI.X.SX32 R16, R4, R9, 0x1, P0 ;  /* 0x0000000904107211 */ /* 0x000fe400000f0eff */
[----:B0-----:R-:W-:-:S02]  /*03b0*/  LEA R4, P0, R15, UR6, 0x2 ;  /* 0x000000060f047c11 */ /* 0x001fc4000f8010ff */
[C---:B------:R-:W-:Y:S02]  /*03c0*/  IADD3 R8, PT, PT, R12.reuse, -0x804, RZ ;  /* 0xfffff7fc0c087810 */ /* 0x040fe40007ffe0ff */
[----:B------:R-:W-:Y:S02]  /*03d0*/  LEA.HI.X.SX32 R14, R12, R9, 0x1, P1 ;  /* 0x000000090c0e7211 */ /* 0x000fe400008f0eff */
[----:B------:R-:W-:-:S04]  /*03e0*/  LEA R6, P1, R7, UR6, 0x2 ;  /* 0x0000000607067c11 */ /* 0x000fc8000f8210ff */
[----:B------:R-:W-:Y:S01]  /*03f0*/  LEA.HI.X R7, R7, UR7, R14, 0x2, P1 ;  /* 0x0000000707077c11 */ /* 0x000fe200088f140e */
[----:B-1----:R-:W-:Y:S01]  /*0400*/  IMAD.WIDE R2, R5, 0x4, R2 ;  /* 0x0000000405027825 */ /* 0x002fe200078e0202 */
[----:B------:R-:W-:-:S03]  /*0410*/  LEA.HI.X R5, R15, UR7, R16, 0x2, P0 ;  /* 0x000000070f057c11 */ /* 0x000fc600080f1410 */
[----:B------:R-:W2:Y:S01]  /*0420*/  LDG.E R21, desc[UR36][R6.64+0x4] ;  /* 0x0000042406157981 */ /* 0x000ea2000c1e1900 */
[----:B------:R-:W-:-:S03]  /*0430*/  IADD3 R20, P0, PT, R23, R8, RZ ;  /* 0x0000000817147210 */ /* 0x000fc60007f1e0ff */
[----:B------:R-:W3:Y:S01]  /*0440*/  LDG.E R15, desc[UR36][R2.64] ;  /* 0x00000024020f7981 */ /* 0x000ee2000c1e1900 */
[----:B------:R-:W-:-:S03]  /*0450*/  LEA.HI.X.SX32 R9, R8, R9, 0x1, P0 ;  /* 0x0000000908097211 */ /* 0x000fc600000f0eff */
[----:B------:R-:W3:Y:S01]  /*0460*/  LDG.E R16, desc[UR36][R4.64+0x4] ;  /* 0x0000042404107981 */ /* 0x000ee2000c1e1900 */
[----:B------:R-:W-:-:S03]  /*0470*/  LEA R8, P0, R20, UR6, 0x2 ;  /* 0x0000000614087c11 */ /* 0x000fc6000f8010ff */
[----:B------:R-:W4:Y:S01]  /*0480*/  LDG.E R14, desc[UR36][R2.64+-0x8] ;  /* 0xfffff824020e7981 */ /* 0x000f22000c1e1900 */
[----:B------:R-:W-:-:S05]  /*0490*/  LEA.HI.X R9, R20, UR7, R9, 0x2, P0 ;  /* 0x0000000714097c11 */ /* 0x000fca00080f1409 */
[----:B------:R-:W5:Y:S01]  /*04a0*/  LDG.E R25, desc[UR36][R8.64+0x4] ;  /* 0x0000042408197981 */ /* 0x000f62000c1e1900 */
[----:B---3--:R-:W-:-:S04]  /*04b0*/  FADD R15, R16, R15 ;  /* 0x0000000f100f7221 */ /* 0x008fc80000000000 */
[----:B----4-:R-:W-:-:S04]  /*04c0*/  FADD R14, R15, R14 ;  /* 0x0000000e0f0e7221 */ /* 0x010fc80000000000 */
[----:B--2---:R-:W-:-:S04]  /*04d0*/  FADD R14, R14, R21 ;  /* 0x000000150e0e7221 */ /* 0x004fc80000000000 */
[----:B-----5:R-:W-:-:S04]  /*04e0*/  FADD R14, R14, R25 ;  /* 0x000000190e0e7221 */ /* 0x020fc80000000000 */
[----:B------:R-:W-:-:S05]  /*04f0*/  FMUL R21, R14, 0.20000000298023223877 ;  /* 0x3e4ccccd0e157820 */ /* 0x000fca0000400000 */
[----:B------:R0:W-:Y:S04]  /*0500*/  STG.E desc[UR36][R4.64+0x4], R21 ;  /* 0x0000041504007986 */ /* 0x0001e8000c101924 */
[----:B------:R-:W2:Y:S04]  /*0510*/  LDG.E R20, desc[UR36][R2.64] ;  /* 0x0000002402147981 */ /* 0x000ea8000c1e1900 */
[----:B------:R-:W2:Y:S04]  /*0520*/  LDG.E R14, desc[UR36][R2.64+0x4] ;  /* 0x00000424020e7981 */ /* 0x000ea8000c1e1900 */
[----:B------:R-:W3:Y:S04]  /*0530*/  LDG.E R15, desc[UR36][R6.64+0x8] ;  /* 0x00000824060f7981 */ /* 0x000ee8000c1e1900 */
[----:B------:R-:W4:Y:S01]  /*0540*/  LDG.E R28, desc[UR36][R8.64+0x8] ;  /* 0x00000824081c7981 */ /* 0x000f22000c1e1900 */
[----:B--2---:R-:W-:-:S04]  /*0550*/  FADD R26, R20, R14 ;  /* 0x0000000e141a7221 */ /* 0x004fc80000000000 */
[----:B------:R-:W-:-:S04]  /*0560*/  FADD R26, R21, R26 ;  /* 0x0000001a151a7221 */ /* 0x000fc80000000000 */
[----:B---3--:R-:W-:-:S04]  /*0570*/  FADD R15, R26, R15 ;  /* 0x0000000f1a0f7221 */ /* 0x008fc80000000000 */
[----:B----4-:R-:W-:Y:S02]  /*0580*/  FADD R25, R15, R28 ;  /* 0x0000001c0f197221 */ /* 0x010fe40000000000 */
[----:B------:R-:W2:Y:S02]  /*0590*/  LDG.E R15, desc[UR36][R2.64+0x8] ;  /* 0x00000824020f7981 */ /* 0x000ea4000c1e1900 */
[----:B------:R-:W-:-:S05]  /*05a0*/  FMUL R25, R25, 0.20000000298023223877 ;  /* 0x3e4ccccd19197820 */ /* 0x000fca0000400000 */
[----:B------:R1:W-:Y:S04]  /*05b0*/  STG.E desc[UR36][R2.64], R25 ;  /* 0x0000001902007986 */ /* 0x0003e8000c101924 */
[----:B0-----:R-:W3:Y:S04]  /*05c0*/  LDG.E R5, desc[UR36][R6.64+0xc] ;  /* 0x00000c2406057981 */ /* 0x001ee8000c1e1900 */
        /* <DEDUP_REMOVED lines=8> */
[----:B------:R-:W3:Y:S04]  /*0650*/  LDG.E R27, desc[UR36][R6.64+0x10] ;  /* 0x00001024061b7981 */ /* 0x000ee8000c1e1900 */
[----:B------:R-:W4:Y:S01]  /*0660*/  LDG.E R26, desc[UR36][R8.64+0x10] ;  /* 0x00001024081a7981 */ /* 0x000f22000c1e1900 */
[----:B--2---:R-:W-:-:S04]  /*0670*/  FADD R28, R15, R4 ;  /* 0x000000040f1c7221 */ /* 0x004fc80000000000 */
[----:B------:R-:W-:-:S04]  /*0680*/  FADD R28, R5, R28 ;  /* 0x0000001c051c7221 */ /* 0x000fc80000000000 */
[----:B---3--:R-:W-:-:S04]  /*0690*/  FADD R27, R28, R27 ;  /* 0x0000001b1c1b7221 */ /* 0x008fc80000000000 */
[----:B----4-:R-:W-:Y:S01]  /*06a0*/  FADD R27, R27, R26 ;  /* 0x0000001a1b1b7221 */ /* 0x010fe20000000000 */
[----:B------:R-:W-:Y:S02]  /*06b0*/  FADD R26, -R16, R21 ;  /* 0x00000015101a7221 */ /* 0x000fe40000000100 */
[----:B------:R-:W2:Y:S01]  /*06c0*/  LDG.E R21, desc[UR36][R2.64+0x10] ;  /* 0x0000102402157981 */ /* 0x000ea2000c1e1900 */
[----:B------:R-:W-:Y:S01]  /*06d0*/  FMUL R16, R27, 0.20000000298023223877 ;  /* 0x3e4ccccd1b107820 */ /* 0x000fe20000400000 */
[----:B------:R-:W-:-:S04]  /*06e0*/  FADD R26, |R26|, R13 ;  /* 0x0000000d1a1a7221 */ /* 0x000fc80000000200 */
[----:B------:R-:W-:Y:S04]  /*06f0*/  STG.E desc[UR36][R2.64+0x8], R16 ;  /* 0x0000081002007986 */ /* 0x000fe8000c101924 */
[----:B------:R-:W3:Y:S04]  /*0700*/  LDG.E R28, desc[UR36][R6.64+0x14] ;  /* 0x00001424061c7981 */ /* 0x000ee8000c1e1900 */
[----:B------:R-:W4:Y:S01]  /*0710*/  LDG.E R13, desc[UR36][R8.64+0x14] ;  /* 0x00001424080d7981 */ /* 0x000f22000c1e1900 */
[----:B-1----:R-:W-:-:S03]  /*0720*/  FADD R25, -R20, R25 ;  /* 0x0000001914197221 */ /* 0x002fc60000000100 */
[----:B------:R-:W5:Y:S01]  /*0730*/  LDG.E R20, desc[UR36][R2.64+0x14] ;  /* 0x0000142402147981 */ /* 0x000f62000c1e1900 */
[----:B------:R-:W-:Y:S01]  /*0740*/  FADD R26, R26, |R25| ;  /* 0x400000191a1a7221 */ /* 0x000fe20000000000 */
[----:B--2---:R-:W-:-:S04]  /*0750*/  FADD R27, R4, R21 ;  /* 0x00000015041b7221 */ /* 0x004fc80000000000 */
[----:B------:R-:W-:-:S04]  /*0760*/  FADD R27, R16, R27 ;  /* 0x0000001b101b7221 */ /* 0x000fc80000000000 */
[----:B---3--:R-:W-:-:S04]  /*0770*/  FADD R28, R27, R28 ;  /* 0x0000001c1b1c7221 */ /* 0x008fc80000000000 */
[----:B----4-:R-:W-:-:S04]  /*0780*/  FADD R13, R28, R13 ;  /* 0x0000000d1c0d7221 */ /* 0x010fc80000000000 */
[----:B------:R-:W-:-:S05]  /*0790*/  FMUL R13, R13, 0.20000000298023223877 ;  /* 0x3e4ccccd0d0d7820 */ /* 0x000fca0000400000 */
[----:B------:R-:W-:Y:S04]  /*07a0*/  STG.E desc[UR36][R2.64+0xc], R13 ;  /* 0x00000c0d02007986 */ /* 0x000fe8000c101924 */
[----:B------:R-:W2:Y:S04]  /*07b0*/  LDG.E R27, desc[UR36][R6.64+0x18] ;  /* 0x00001824061b7981 */ /* 0x000ea8000c1e1900 */
[----:B------:R-:W3:Y:S01]  /*07c0*/  LDG.E R25, desc[UR36][R8.64+0x18] ;  /* 0x0000182408197981 */ /* 0x000ee2000c1e1900 */
[----:B-----5:R-:W-:-:S04]  /*07d0*/  FADD R28, R21, R20 ;  /* 0x00000014151c7221 */ /* 0x020fc80000000000 */
[----:B------:R-:W-:-:S04]  /*07e0*/  FADD R28, R13, R28 ;  /* 0x0000001c0d1c7221 */ /* 0x000fc80000000000 */
[----:B--2---:R-:W-:-:S04]  /*07f0*/  FADD R28, R28, R27 ;  /* 0x0000001b1c1c7221 */ /* 0x004fc80000000000 */
[----:B---3--:R-:W-:Y:S01]  /*0800*/  FADD R28, R28, R25 ;  /* 0x000000191c1c7221 */ /* 0x008fe20000000000 */
[----:B------:R-:W-:Y:S02]  /*0810*/  FADD R25, -R14, R5 ;  /* 0x000000050e197221 */ /* 0x000fe40000000100 */
[----:B0-----:R-:W2:Y:S01]  /*0820*/  LDG.E R5, desc[UR36][R2.64+0x18] ;  /* 0x0000182402057981 */ /* 0x001ea2000c1e1900 */
[----:B------:R-:W-:Y:S01]  /*0830*/  FMUL R14, R28, 0.20000000298023223877 ;  /* 0x3e4ccccd1c0e7820 */ /* 0x000fe20000400000 */
[----:B------:R-:W-:-:S04]  /*0840*/  FADD R26, R26, |R25| ;  /* 0x400000191a1a7221 */ /* 0x000fc80000000000 */
[----:B------:R-:W-:Y:S04]  /*0850*/  STG.E desc[UR36][R2.64+0x10], R14 ;  /* 0x0000100e02007986 */ /* 0x000fe8000c101924 */
        /* <DEDUP_REMOVED lines=11> */
[----:B------:R-:W-:Y:S01]  /*0910*/  FADD R15, -R15, R16 ;  /* 0x000000100f0f7221 */ /* 0x000fe20000000100 */
[----:B------:R-:W-:Y:S01]  /*0920*/  FADD R4, -R4, R13 ;  /* 0x0000000d04047221 */ /* 0x000fe20000000100 */
[----:B------:R-:W-:-:S02]  /*0930*/  UIADD3 UR4, UPT, UPT, UR4, 0x402, URZ ;  /* 0x0000040204047890 */ /* 0x000fc4000fffe0ff */
[----:B------:R-:W-:Y:S01]  /*0940*/  FADD R15, R26, |R15| ;  /* 0x4000000f1a0f7221 */ /* 0x000fe20000000000 */
[----:B------:R-:W-:Y:S01]  /*0950*/  FADD R21, -R21, R14 ;  /* 0x0000000e15157221 */ /* 0x000fe20000000100 */
[----:B------:R-:W-:Y:S02]  /*0960*/  UISETP.NE.AND UP0, UPT, UR4, 0x2412, UPT ;  /* 0x000024120400788c */ /* 0x000fe4000bf05270 */
[----:B------:R-:W-:-:S04]  /*0970*/  FADD R4, R15, |R4| ;  /* 0x400000040f047221 */ /* 0x000fc80000000000 */
[----:B------:R-:W-:Y:S01]  /*0980*/  FADD R4, R4, |R21| ;  /* 0x4000001504047221 */ /* 0x000fe20000000000 */
[----:B------:R-:W-:Y:S01]  /*0990*/  VIADD R0, R0, 0x402 ;  /* 0x0000040200007836 */ /* 0x000fe20000000000 */
[----:B------:R-:W-:Y:S01]  /*09a0*/  IADD3 R12, PT, PT, R12, 0x402, RZ ;  /* 0x000004020c0c7810 */ /* 0x000fe20007ffe0ff */
[----:B--2---:R-:W-:-:S04]  /*09b0*/  FADD R28, R5, R28 ;  /* 0x0000001c051c7221 */ /* 0x004fc80000000000 */
[----:B------:R-:W-:-:S04]  /*09c0*/  FADD R28, R25, R28 ;  /* 0x0000001c191c7221 */ /* 0x000fc80000000000 */
[----:B---3--:R-:W-:-:S04]  /*09d0*/  FADD R27, R28, R27 ;  /* 0x0000001b1c1b7221 */ /* 0x008fc80000000000 */
[----:B----4-:R-:W-:-:S04]  /*09e0*/  FADD R27, R27, R29 ;  /* 0x0000001d1b1b7221 */ /* 0x010fc80000000000 */
[----:B------:R-:W-:-:S05]  /*09f0*/  FMUL R27, R27, 0.20000000298023223877 ;  /* 0x3e4ccccd1b1b7820 */ /* 0x000fca0000400000 */
[----:B------:R1:W-:Y:S01]  /*0a00*/  STG.E desc[UR36][R2.64+0x18], R27 ;  /* 0x0000181b02007986 */ /* 0x0003e2000c101924 */
[----:B0-----:R-:W-:Y:S01]  /*0a10*/  FADD R25, -R20, R25 ;  /* 0x0000001914197221 */ /* 0x001fe20000000100 */
[----:B------:R-:W-:-:S03]  /*0a20*/  FADD R5, -R5, R27 ;  /* 0x0000001b05057221 */ /* 0x000fc60000000100 */
[----:B------:R-:W-:-:S04]  /*0a30*/  FADD R4, R4, |R25| ;  /* 0x4000001904047221 */ /* 0x000fc80000000000 */
[----:B------:R-:W-:Y:S01]  /*0a40*/  FADD R13, R4, |R5| ;  /* 0x40000005040d7221 */ /* 0x000fe20000000000 */
[----:B------:R-:W-:Y:S06]  /*0a50*/  BRA.U UP0, `(.L_x_2) ;  /* 0xfffffff900387547 */ /* 0x000fec000b83ffff */
[----:B------:R-:W0:Y:S01]  /*0a60*/  LDC.64 R4, c[0x4][0x18] ;  /* 0x01000600ff047b82 */ /* 0x000e220000000a00 */
[----:B------:R-:W-:-:S07]  /*0a70*/  ISETP.NE.AND P3, PT, R24, RZ, PT ;  /* 0x000000ff1800720c */ /* 0x000fce0003f65270 */
[----:B-1----:R-:W1:Y:S01]  /*0a80*/  LDC.64 R2, c[0x4][0x10] ;  /* 0x01000400ff027b82 */ /* 0x002e620000000a00 */
[----:B------:R-:W-:Y:S01]  /*0a90*/  SEL R9, RZ, 0x1, P3 ;  /* 0x00000001ff097807 */ /* 0x000fe20001800000 */
[----:B------:R-:W-:Y:S01]  /*0aa0*/  BSSY.RECONVERGENT B0, `(.L_x_3) ;  /* 0x000000c000007945 */ /* 0x000fe20003800200 */
[----:B------:R-:W-:-:S04]  /*0ab0*/  PLOP3.LUT P3, PT, P3, PT, PT, 0x8, 0x80 ;  /* 0x000000000080781c */ /* 0x000fc80001f6e170 */
[----:B------:R-:W-:Y:S01]  /*0ac0*/  P2R R24, PR, RZ, 0x8 ;  /* 0x00000008ff187803 */ /* 0x000fe20000000000 */
[----:B0-----:R0:W-:Y:S01]  /*0ad0*/  REDG.E.ADD.F32.FTZ.RN.STRONG.GPU desc[UR36][R4.64], R13 ;  /* 0x0000000d040079a6 */ /* 0x0011e2000c12f324 */
[----:B------:R-:W-:Y:S06]  /*0ae0*/  BAR.SYNC.DEFER_BLOCKING 0x0 ;  /* 0x0000000000007b1d */ /* 0x000fec0000010000 */
[----:B------:R-:W-:Y:S05]  /*0af0*/  @P2 BRA `(.L_x_4) ;  /* 0x0000000000182947 */ /* 0x000fea0003800000 */
[----:B------:R-:W2:Y:S01]  /*0b00*/  LDC.64 R6, c[0x4][0x8] ;  /* 0x01000200ff067b82 */ /* 0x000ea20000000a00 */
[----:B0-----:R-:W-:-:S05]  /*0b10*/  IMAD.MOV.U32 R13, RZ, RZ, 0x1 ;  /* 0x00000001ff0d7424 */ /* 0x001fca00078e00ff */
[----:B--2---:R-:W2:Y:S02]  /*0b20*/  ATOMG.E.ADD.STRONG.GPU PT, R0, desc[UR36][R6.64], R13 ;  /* 0x8000000d060079a8 */ /* 0x004ea400081ef124 */
[----:B--2---:R-:W-:-:S13]  /*0b30*/  ISETP.NE.AND P0, PT, R0, 0x7, PT ;  /* 0x000000070000780c */ /* 0x004fda0003f05270 */
[----:B------:R2:W-:Y:S04]  /*0b40*/  @!P0 STG.E desc[UR36][R6.64], RZ ;  /* 0x000000ff06008986 */ /* 0x0005e8000c101924 */
[----:B-1----:R2:W-:Y:S02]  /*0b50*/  @!P0 STG.E.STRONG.SYS desc[UR36][R2.64], R9 ;  /* 0x0000000902008986 */ /* 0x0025e4000c115924 */
.L_x_4:
[----:B------:R-:W-:Y:S05]  /*0b60*/  BSYNC.RECONVERGENT B0 ;  /* 0x0000000000007941 */ /* 0x000fea0003800200 */
.L_x_3:
[----:B-1----:R-:W3:Y:S02]  /*0b70*/  LDG.E.STRONG.SYS R0, desc[UR36][R2.64] ;  /* 0x0000002402007981 */ /* 0x002ee4000c1f5900 */
[----:B---3--:R-:W-:-:S13]  /*0b80*/  ISETP.NE.AND P0, PT, R0, R9, PT ;  /* 0x000000090000720c */ /* 0x008fda0003f05270 */
[----:B------:R-:W-:Y:S05]  /*0b90*/  @P0 BRA `(.L_x_3) ;  /* 0xfffffffc00f40947 */ /* 0x000fea000383ffff */
[----:B------:R-:W3:Y:S01]  /*0ba0*/  LDG.E R0, desc[UR36][R4.64] ;  /* 0x0000002404007981 */ /* 0x000ee2000c1e1900 */
[----:B--2---:R-:W-:Y:S02]  /*0bb0*/  HFMA2 R6, -RZ, RZ, 0.343505859375, 1.1444091796875e-05 ;  /* 0x357f00c0ff067431 */ /* 0x004fe400000001ff */
[----:B------:R-:W-:Y:S01]  /*0bc0*/  IMAD.MOV.U32 R2, RZ, RZ, 0x49808020 ;  /* 0x49808020ff027424 */ /* 0x000fe200078e00ff */
[----:B------:R-:W-:-:S03]  /*0bd0*/  IADD3 R16, PT, PT, R11, 0x1, RZ ;  /* 0x000000010b107810 */ /* 0x000fc60007ffe0ff */
[----:B------:R-:W-:-:S04]  /*0be0*/  FFMA R3, R6, -R2, 1 ;  /* 0x3f80000006037423 */ /* 0x000fc80000000802 */
[----:B------:R-:W-:Y:S01]  /*0bf0*/  FFMA R3, R3, R6, 9.4995994004420936108e-07 ;  /* 0x357f00c003037423 */ /* 0x000fe20000000006 */
[----:B---3--:R-:W1:Y:S03]  /*0c00*/  FCHK P0, R0, 1052676 ;  /* 0x4980802000007902 */ /* 0x008e660000000000 */
[----:B------:R-:W-:-:S04]  /*0c10*/  FFMA R6, R0, R3, RZ ;  /* 0x0000000300067223 */ /* 0x000fc800000000ff */
[----:B------:R-:W-:-:S04]  /*0c20*/  FFMA R7, R6, -1052676, R0 ;  /* 0xc980802006077823 */ /* 0x000fc80000000000 */
[----:B------:R-:W-:Y:S01]  /*0c30*/  FFMA R3, R3, R7, R6 ;  /* 0x0000000703037223 */ /* 0x000fe20000000006 */
[----:B-1----:R-:W-:Y:S06]  /*0c40*/  @!P0 BRA `(.L_x_5) ;  /* 0x0000000000108947 */ /* 0x002fec0003800000 */
[----:B------:R-:W-:Y:S01]  /*0c50*/  IMAD.MOV.U32 R3, RZ, RZ, R0 ;  /* 0x000000ffff037224 */ /* 0x000fe200078e0000 */
[----:B0-----:R-:W-:-:S07]  /*0c60*/  MOV R4, 0xc80 ;  /* 0x00000c8000047802 */ /* 0x001fce0000000f00 */
[----:B------:R-:W-:Y:S05]  /*0c70*/  CALL.REL.NOINC `($__internal_0_$__cuda_sm3x_div_rn_noftz_f32_slowpath) ;  /* 0x0000000000d87944 */ /* 0x000fea0003c00000 */
[----:B------:R-:W-:-:S07]  /*0c80*/  MOV R3, R0 ;  /* 0x0000000000037202 */ /* 0x000fce0000000f00 */
.L_x_5:
[----:B0-----:R-:W0:Y:S01]  /*0c90*/  F2F.F64.F32 R4, R3 ;  /* 0x0000000300047310 */ /* 0x001e220000201800 */
[----:B------:R-:W1:Y:S01]  /*0ca0*/  LDC.64 R6, c[0x4][0x10] ;  /* 0x01000400ff067b82 */ /* 0x000e620000000a00 */
[----:B------:R-:W-:Y:S01]  /*0cb0*/  UMOV UR4, 0xa0b5ed8d ;  /* 0xa0b5ed8d00047882 */ /* 0x000fe20000000000 */
[----:B------:R-:W-:-:S06]  /*0cc0*/  UMOV UR5, 0x3eb0c6f7 ;  /* 0x3eb0c6f700057882 */ /* 0x000fcc0000000000 */
[----:B------:R-:W-:Y:S01]  /*0cd0*/  BAR.SYNC.DEFER_BLOCKING 0x0 ;  /* 0x0000000000007b1d */ /* 0x000fe20000010000 */
[----:B------:R-:W-:-:S04]  /*0ce0*/  ISETP.GE.U32.AND P1, PT, R11, 0x3e7, PT ;  /* 0x000003e70b00780c */ /* 0x000fc80003f26070 */
[----:B------:R-:W-:Y:S01]  /*0cf0*/  P2R R25, PR, RZ, 0x2 ;  /* 0x00000002ff197803 */ /* 0x000fe20000000000 */
[----:B------:R-:W-:Y:S01]  /*0d00*/  BSSY.RECONVERGENT B0, `(.L_x_6) ;  /* 0x000000b000007945 */ /* 0x000fe20003800200 */
[----:B0-----:R-:W-:-:S06]  /*0d10*/  DSETP.GEU.AND P0, PT, R4, UR4, PT ;  /* 0x0000000404007e2a */ /* 0x001fcc000bf0e000 */
[----:B------:R-:W-:Y:S01]  /*0d20*/  P2R R26, PR, RZ, 0x1 ;  /* 0x00000001ff1a7803 */ /* 0x000fe20000000000 */
[----:B------:R-:W-:Y:S07]  /*0d30*/  @P2 BRA `(.L_x_7) ;  /* 0x00000000001c2947 */ /* 0x000fee0003800000 */
[----:B------:R-:W0:Y:S01]  /*0d40*/  LDC.64 R4, c[0x4][0x8] ;  /* 0x01000200ff047b82 */ /* 0x000e220000000a00 */
[----:B------:R-:W-:-:S05]  /*0d50*/  IMAD.MOV.U32 R3, RZ, RZ, 0x1 ;  /* 0x00000001ff037424 */ /* 0x000fca00078e00ff */
[----:B0-----:R-:W2:Y:S02]  /*0d60*/  ATOMG.E.ADD.STRONG.GPU PT, R0, desc[UR36][R4.64], R3 ;  /* 0x80000003040079a8 */ /* 0x001ea400081ef124 */
[----:B--2---:R-:W-:-:S13]  /*0d70*/  ISETP.NE.AND P0, PT, R0, 0x7, PT ;  /* 0x000000070000780c */ /* 0x004fda0003f05270 */
[----:B------:R-:W0:Y:S01]  /*0d80*/  @!P0 LDC.64 R8, c[0x4][0x10] ;  /* 0x01000400ff088b82 */ /* 0x000e220000000a00 */
[----:B------:R2:W-:Y:S04]  /*0d90*/  @!P0 STG.E desc[UR36][R4.64], RZ ;  /* 0x000000ff04008986 */ /* 0x0005e8000c101924 */
[----:B0-----:R2:W-:Y:S02]  /*0da0*/  @!P0 STG.E.STRONG.SYS desc[UR36][R8.64], R10 ;  /* 0x0000000a08008986 */ /* 0x0015e4000c115924 */
.L_x_7:
[----:B------:R-:W-:Y:S05]  /*0db0*/  BSYNC.RECONVERGENT B0 ;  /* 0x0000000000007941 */ /* 0x000fea0003800200 */
.L_x_6:
[----:B-1----:R-:W3:Y:S02]  /*0dc0*/  LDG.E.STRONG.SYS R3, desc[UR36][R6.64] ;  /* 0x0000002406037981 */ /* 0x002ee4000c1f5900 */
[----:B---3--:R-:W-:-:S13]  /*0dd0*/  ISETP.NE.AND P0, PT, R3, R10, PT ;  /* 0x0000000a0300720c */ /* 0x008fda0003f05270 */
[----:B------:R-:W-:Y:S05]  /*0de0*/  @P0 BRA `(.L_x_6) ;  /* 0xfffffffc00f40947 */ /* 0x000fea000383ffff */
[----:B------:R-:W-:-:S09]  /*0df0*/  UISETP.NE.AND UP0, UPT, UR38, URZ, UPT ;  /* 0x000000ff2600728c */ /* 0x000fd2000bf05270 */
[----:B------:R-:W-:Y:S05]  /*0e00*/  BRA.U UP0, `(.L_x_8) ;  /* 0x0000000100607547 */ /* 0x000fea000b800000 */
[----:B--2---:R-:W0:Y:S02]  /*0e10*/  LDC.64 R4, c[0x4][0x18] ;  /* 0x01000600ff047b82 */ /* 0x004e240000000a00 */
[----:B0-----:R-:W2:Y:S01]  /*0e20*/  LDG.E R3, desc[UR36][R4.64] ;  /* 0x0000002404037981 */ /* 0x001ea2000c1e1900 */
[----:B------:R-:W-:-:S05]  /*0e30*/  HFMA2 R7, -RZ, RZ, 0.343505859375, 1.1444091796875e-05 ;  /* 0x357f00c0ff077431 */ /* 0x000fca00000001ff */
[----:B------:R-:W-:-:S04]  /*0e40*/  FFMA R0, R7, -R2, 1 ;  /* 0x3f80000007007423 */ /* 0x000fc80000000802 */
[----:B------:R-:W-:Y:S01]  /*0e50*/  FFMA R0, R0, R7, 9.4995994004420936108e-07 ;  /* 0x357f00c000007423 */ /* 0x000fe20000000007 */
[----:B--2---:R-:W0:Y:S03]  /*0e60*/  FCHK P0, R3, 1052676 ;  /* 0x4980802003007902 */ /* 0x004e260000000000 */
[----:B------:R-:W-:-:S04]  /*0e70*/  FFMA R6, R0, R3, RZ ;  /* 0x0000000300067223 */ /* 0x000fc800000000ff */
[----:B------:R-:W-:-:S04]  /*0e80*/  FFMA R7, R6, -1052676, R3 ;  /* 0xc980802006077823 */ /* 0x000fc80000000003 */
[----:B------:R-:W-:Y:S01]  /*0e90*/  FFMA R0, R0, R7, R6 ;  /* 0x0000000700007223 */ /* 0x000fe20000000006 */
[----:B0-----:R-:W-:Y:S06]  /*0ea0*/  @!P0 BRA `(.L_x_9) ;  /* 0x0000000000088947 */ /* 0x001fec0003800000 */
[----:B------:R-:W-:-:S07]  /*0eb0*/  MOV R4, 0xed0 ;  /* 0x00000ed000047802 */ /* 0x000fce0000000f00 */
[----:B------:R-:W-:Y:S05]  /*0ec0*/  CALL.REL.NOINC `($__internal_0_$__cuda_sm3x_div_rn_noftz_f32_slowpath) ;  /* 0x0000000000447944 */ /* 0x000fea0003c00000 */
.L_x_9:
[----:B------:R-:W0:Y:S01]  /*0ed0*/  F2F.F64.F32 R8, R0 ;  /* 0x0000000000087310 */ /* 0x000e220000201800 */
[----:B------:R-:W-:Y:S01]  /*0ee0*/  MOV R2, 0x0 ;  /* 0x0000000000027802 */ /* 0x000fe20000000f00 */
[----:B------:R1:W-:Y:S01]  /*0ef0*/  STL [R1], R16 ;  /* 0x0000001001007387 */ /* 0x0003e20000100800 */
[----:B------:R-:W2:Y:S01]  /*0f00*/  LDCU.64 UR4, c[0x4][0x20] ;  /* 0x01000400ff0477ac */ /* 0x000ea20008000a00 */
[----:B------:R-:W-:Y:S01]  /*0f10*/  IMAD.MOV.U32 R6, RZ, RZ, R18 ;  /* 0x000000ffff067224 */ /* 0x000fe200078e0012 */
[----:B------:R-:W-:Y:S02]  /*0f20*/  MOV R7, R17 ;  /* 0x0000001100077202 */ /* 0x000fe40000000f00 */
[----:B------:R-:W3:Y:S01]  /*0f30*/  LDC.64 R2, c[0x4][R2] ;  /* 0x0100000002027b82 */ /* 0x000ee20000000a00 */
[----:B0-----:R1:W-:Y:S01]  /*0f40*/  STL.64 [R1+0x8], R8 ;  /* 0x0000080801007387 */ /* 0x0013e20000100a00 */
[----:B--2---:R-:W-:Y:S01]  /*0f50*/  IMAD.U32 R4, RZ, RZ, UR4 ;  /* 0x00000004ff047e24 */ /* 0x004fe2000f8e00ff */
[----:B------:R-:W-:-:S07]  /*0f60*/  MOV R5, UR5 ;  /* 0x0000000500057c02 */ /* 0x000fce0008000f00 */
[----:B------:R-:W-:-:S07]  /*0f70*/  LEPC R20, `(.L_x_8) ;  /* 0x000000001014794e */ /* 0x000fce0000000000 */
[----:B-1-3--:R-:W-:Y:S05]  /*0f80*/  CALL.ABS.NOINC R2 ;  /* 0x0000000002007343 */ /* 0x00afea0003c00000 */
.L_x_8:
[----:B------:R-:W-:Y:S01]  /*0f90*/  ISETP.NE.AND P5, PT, R25, RZ, PT ;  /* 0x000000ff1900720c */ /* 0x000fe20003fa5270 */
[----:B------:R-:W-:Y:S01]  /*0fa0*/  IMAD.MOV.U32 R11, RZ, RZ, R16 ;  /* 0x000000ffff0b7224 */ /* 0x000fe200078e0010 */
[----:B------:R-:W-:-:S13]  /*0fb0*/  ISETP.NE.AND P6, PT, R26, RZ, PT ;  /* 0x000000ff1a00720c */ /* 0x000fda0003fc5270 */
[----:B------:R-:W-:Y:S05]  /*0fc0*/  @!P5 BRA P6, `(.L_x_10) ;  /* 0xfffffff00068d947 */ /* 0x000fea000303ffff */
[----:B------:R-:W-:Y:S05]  /*0fd0*/  EXIT ;  /* 0x000000000000794d */ /* 0x000fea0003800000 */
        .weak           $__internal_0_$__cuda_sm3x_div_rn_noftz_f32_slowpath
        .type           $__internal_0_$__cuda_sm3x_div_rn_noftz_f32_slowpath,@function
        .size           $__internal_0_$__cuda_sm3x_div_rn_noftz_f32_slowpath,(.L_x_37 - $__internal_0_$__cuda_sm3x_div_rn_noftz_f32_slowpath)
$__internal_0_$__cuda_sm3x_div_rn_noftz_f32_slowpath:
[----:B------:R-:W-:Y:S02]  /*0fe0*/  SHF.R.U32.HI R5, RZ, 0x17, R2 ;  /* 0x00000017ff057819 */ /* 0x000fe40000011602 */
[----:B------:R-:W-:Y:S02]  /*0ff0*/  SHF.R.U32.HI R0, RZ, 0x17, R3 ;  /* 0x00000017ff007819 */ /* 0x000fe40000011603 */
[----:B------:R-:W-:Y:S02]  /*1000*/  LOP3.LUT R5, R5, 0xff, RZ, 0xc0, !PT ;  /* 0x000000ff05057812 */ /* 0x000fe400078ec0ff */
[----:B------:R-:W-:Y:S02]  /*1010*/  LOP3.LUT R12, R0, 0xff, RZ, 0xc0, !PT ;  /* 0x000000ff000c7812 */ /* 0x000fe400078ec0ff */
[----:B------:R-:W-:Y:S02]  /*1020*/  IADD3 R7, PT, PT, R5, -0x1, RZ ;  /* 0xffffffff05077810 */ /* 0x000fe40007ffe0ff */
[----:B------:R-:W-:Y:S01]  /*1030*/  MOV R8, 0x49808020 ;  /* 0x4980802000087802 */ /* 0x000fe20000000f00 */
[----:B------:R-:W-:Y:S01]  /*1040*/  VIADD R9, R12, 0xffffffff ;  /* 0xffffffff0c097836 */ /* 0x000fe20000000000 */
[----:B------:R-:W-:-:S04]  /*1050*/  ISETP.GT.U32.AND P0, PT, R7, 0xfd, PT ;  /* 0x000000fd0700780c */ /* 0x000fc80003f04070 */
[----:B------:R-:W-:-:S13]  /*1060*/  ISETP.GT.U32.OR P0, PT, R9, 0xfd, P0 ;  /* 0x000000fd0900780c */ /* 0x000fda0000704470 */
[----:B------:R-:W-:Y:S01]  /*1070*/  @!P0 IMAD.MOV.U32 R6, RZ, RZ, RZ ;  /* 0x000000ffff068224 */ /* 0x000fe200078e00ff */
[----:B------:R-:W-:Y:S06]  /*1080*/  @!P0 BRA `(.L_x_11) ;  /* 0x0000000000608947 */ /* 0x000fec0003800000 */
[----:B------:R-:W-:Y:S01]  /*1090*/  HFMA2 R0, -RZ, RZ, 11, -1.9073486328125e-06 ;  /* 0x49808020ff007431 */ /* 0x000fe200000001ff */
[----:B------:R-:W-:-:S04]  /*10a0*/  FSETP.GTU.FTZ.AND P0, PT, |R3|, +INF , PT ;  /* 0x7f8000000300780b */ /* 0x000fc80003f1c200 */
[----:B------:R-:W-:-:S04]  /*10b0*/  FSETP.GTU.FTZ.AND P1, PT, |R0|, +INF , PT ;  /* 0x7f8000000000780b */ /* 0x000fc80003f3c200 */
[----:B------:R-:W-:-:S13]  /*10c0*/  PLOP3.LUT P0, PT, P0, P1, PT, 0xf8, 0x8f ;  /* 0x00000000008f781c */ /* 0x000fda0000703f70 */
[----:B------:R-:W-:Y:S05]  /*10d0*/  @P0 BRA `(.L_x_12) ;  /* 0x0000000400440947 */ /* 0x000fea0003800000 */
[----:B------:R-:W-:-:S13]  /*10e0*/  LOP3.LUT P0, RZ, R8, 0x7fffffff, R3, 0xc8, !PT ;  /* 0x7fffffff08ff7812 */ /* 0x000fda000780c803 */
[----:B------:R-:W-:Y:S05]  /*10f0*/  @!P0 BRA `(.L_x_13) ;  /* 0x0000000400348947 */ /* 0x000fea0003800000 */
[C---:B------:R-:W-:Y:S02]  /*1100*/  FSETP.NEU.FTZ.AND P3, PT, |R3|.reuse, +INF , PT ;  /* 0x7f8000000300780b */ /* 0x040fe40003f7d200 */
[----:B------:R-:W-:Y:S02]  /*1110*/  FSETP.NEU.FTZ.AND P1, PT, |R0|, +INF , PT ;  /* 0x7f8000000000780b */ /* 0x000fe40003f3d200 */
[----:B------:R-:W-:-:S11]  /*1120*/  FSETP.NEU.FTZ.AND P0, PT, |R3|, +INF , PT ;  /* 0x7f8000000300780b */ /* 0x000fd60003f1d200 */
[----:B------:R-:W-:Y:S05]  /*1130*/  @!P1 BRA !P3, `(.L_x_13) ;  /* 0x0000000400249947 */ /* 0x000fea0005800000 */
[----:B------:R-:W-:-:S04]  /*1140*/  LOP3.LUT P3, RZ, R3, 0x7fffffff, RZ, 0xc0, !PT ;  /* 0x7fffffff03ff7812 */ /* 0x000fc8000786c0ff */
[----:B------:R-:W-:-:S13]  /*1150*/  PLOP3.LUT P1, PT, P1, P3, PT, 0x2f, 0xf2 ;  /* 0x0000000000f2781c */ /* 0x000fda0000f26577 */
[----:B------:R-:W-:Y:S05]  /*1160*/  @P1 BRA `(.L_x_14) ;  /* 0x0000000400101947 */ /* 0x000fea0003800000 */
[----:B------:R-:W-:-:S04]  /*1170*/  LOP3.LUT P1, RZ, R8, 0x7fffffff, RZ, 0xc0, !PT ;  /* 0x7fffffff08ff7812 */ /* 0x000fc8000782c0ff */
[----:B------:R-:W-:-:S13]  /*1180*/  PLOP3.LUT P0, PT, P0, P1, PT, 0x2f, 0xf2 ;  /* 0x0000000000f2781c */ /* 0x000fda0000702577 */
[----:B------:R-:W-:Y:S05]  /*1190*/  @P0 BRA `(.L_x_15) ;  /* 0x0000000000f80947 */ /* 0x000fea0003800000 */
[----:B------:R-:W-:Y:S02]  /*11a0*/  ISETP.GE.AND P0, PT, R9, RZ, PT ;  /* 0x000000ff0900720c */ /* 0x000fe40003f06270 */
[----:B------:R-:W-:-:S11]  /*11b0*/  ISETP.GE.AND P1, PT, R7, RZ, PT ;  /* 0x000000ff0700720c */ /* 0x000fd60003f26270 */
[----:B------:R-:W-:Y:S01]  /*11c0*/  @P0 IMAD.MOV.U32 R6, RZ, RZ, RZ ;  /* 0x000000ffff060224 */ /* 0x000fe200078e00ff */
[----:B------:R-:W-:Y:S01]  /*11d0*/  @!P0 MOV R6, 0xffffffc0 ;  /* 0xffffffc000068802 */ /* 0x000fe20000000f00 */
[----:B------:R-:W-:Y:S01]  /*11e0*/  @!P0 FFMA R3, R3, 1.84467440737095516160e+19, RZ ;  /* 0x5f80000003038823 */ /* 0x000fe200000000ff */
[----:B------:R-:W-:-:S03]  /*11f0*/  @!P1 FFMA R8, R0, 1.84467440737095516160e+19, RZ ;  /* 0x5f80000000089823 */ /* 0x000fc600000000ff */
[----:B------:R-:W-:-:S07]  /*1200*/  @!P1 VIADD R6, R6, 0x40 ;  /* 0x0000004006069836 */ /* 0x000fce0000000000 */
.L_x_11:
[----:B------:R-:W-:Y:S01]  /*1210*/  LEA R7, R5, 0xc0800000, 0x17 ;  /* 0xc080000005077811 */ /* 0x000fe200078eb8ff */
[----:B------:R-:W-:-:S03]  /*1220*/  VIADD R12, R12, 0xffffff81 ;  /* 0xffffff810c0c7836 */ /* 0x000fc60000000000 */
[----:B------:R-:W-:Y:S01]  /*1230*/  IADD3 R7, PT, PT, -R7, R8, RZ ;  /* 0x0000000807077210 */ /* 0x000fe20007ffe1ff */
[----:B------:R-:W-:-:S03]  /*1240*/  IMAD R0, R12, -0x800000, R3 ;  /* 0xff8000000c007824 */ /* 0x000fc600078e0203 */
[----:B------:R0:W1:Y:S01]  /*1250*/  MUFU.RCP R8, R7 ;  /* 0x0000000700087308 */ /* 0x0000620000001000 */
[----:B------:R-:W-:Y:S01]  /*1260*/  FADD.FTZ R9, -R7, -RZ ;  /* 0x800000ff07097221 */ /* 0x000fe20000010100 */
[----:B0-----:R-:W-:-:S04]  /*1270*/  IADD3 R7, PT, PT, R12, 0x7f, -R5 ;  /* 0x0000007f0c077810 */ /* 0x001fc80007ffe805 */
[----:B------:R-:W-:Y:S01]  /*1280*/  IADD3 R7, PT, PT, R7, R6, RZ ;  /* 0x0000000607077210 */ /* 0x000fe20007ffe0ff */
[----:B-1----:R-:W-:-:S04]  /*1290*/  FFMA R13, R8, R9, 1 ;  /* 0x3f800000080d7423 */ /* 0x002fc80000000009 */
[----:B------:R-:W-:-:S04]  /*12a0*/  FFMA R3, R8, R13, R8 ;  /* 0x0000000d08037223 */ /* 0x000fc80000000008 */
[----:B------:R-:W-:-:S04]  /*12b0*/  FFMA R8, R0, R3, RZ ;  /* 0x0000000300087223 */ /* 0x000fc800000000ff */
[----:B------:R-:W-:-:S04]  /*12c0*/  FFMA R13, R9, R8, R0 ;  /* 0x00000008090d7223 */ /* 0x000fc80000000000 */
[----:B------:R-:W-:-:S04]  /*12d0*/  FFMA R8, R3, R13, R8 ;  /* 0x0000000d03087223 */ /* 0x000fc80000000008 */
[----:B------:R-:W-:-:S04]  /*12e0*/  FFMA R9, R9, R8, R0 ;  /* 0x0000000809097223 */ /* 0x000fc80000000000 */
[----:B------:R-:W-:-:S05]  /*12f0*/  FFMA R0, R3, R9, R8 ;  /* 0x0000000903007223 */ /* 0x000fca0000000008 */
[----:B------:R-:W-:-:S04]  /*1300*/  SHF.R.U32.HI R5, RZ, 0x17, R0 ;  /* 0x00000017ff057819 */ /* 0x000fc80000011600 */
[----:B------:R-:W-:-:S05]  /*1310*/  LOP3.LUT R5, R5, 0xff, RZ, 0xc0, !PT ;  /* 0x000000ff05057812 */ /* 0x000fca00078ec0ff */
[----:B------:R-:W-:-:S05]  /*1320*/  IMAD.IADD R12, R5, 0x1, R7 ;  /* 0x00000001050c7824 */ /* 0x000fca00078e0207 */
[----:B------:R-:W-:-:S04]  /*1330*/  IADD3 R5, PT, PT, R12, -0x1, RZ ;  /* 0xffffffff0c057810 */ /* 0x000fc80007ffe0ff */
[----:B------:R-:W-:-:S13]  /*1340*/  ISETP.GE.U32.AND P0, PT, R5, 0xfe, PT ;  /* 0x000000fe0500780c */ /* 0x000fda0003f06070 */
[----:B------:R-:W-:Y:S05]  /*1350*/  @!P0 BRA `(.L_x_16) ;  /* 0x0000000000808947 */ /* 0x000fea0003800000 */
[----:B------:R-:W-:-:S13]  /*1360*/  ISETP.GT.AND P0, PT, R12, 0xfe, PT ;  /* 0x000000fe0c00780c */ /* 0x000fda0003f04270 */
[----:B------:R-:W-:Y:S05]  /*1370*/  @P0 BRA `(.L_x_17) ;  /* 0x00000000006c0947 */ /* 0x000fea0003800000 */
[----:B------:R-:W-:-:S13]  /*1380*/  ISETP.GE.AND P0, PT, R12, 0x1, PT ;  /* 0x000000010c00780c */ /* 0x000fda0003f06270 */
[----:B------:R-:W-:Y:S05]  /*1390*/  @P0 BRA `(.L_x_18) ;  /* 0x0000000000980947 */ /* 0x000fea0003800000 */
[----:B------:R-:W-:Y:S02]  /*13a0*/  ISETP.GE.AND P0, PT, R12, -0x18, PT ;  /* 0xffffffe80c00780c */ /* 0x000fe40003f06270 */
[----:B------:R-:W-:-:S11]  /*13b0*/  LOP3.LUT R0, R0, 0x80000000, RZ, 0xc0, !PT ;  /* 0x8000000000007812 */ /* 0x000fd600078ec0ff */
[----:B------:R-:W-:Y:S05]  /*13c0*/  @!P0 BRA `(.L_x_18) ;  /* 0x00000000008c8947 */ /* 0x000fea0003800000 */
[-CC-:B------:R-:W-:Y:S01]  /*13d0*/  FFMA.RZ R5, R3, R9.reuse, R8.reuse ;  /* 0x0000000903057223 */ /* 0x180fe2000000c008 */
[C---:B------:R-:W-:Y:S02]  /*13e0*/  ISETP.NE.AND P3, PT, R12.reuse, RZ, PT ;  /* 0x000000ff0c00720c */ /* 0x040fe40003f65270 */
[C---:B------:R-:W-:Y:S02]  /*13f0*/  ISETP.NE.AND P1, PT, R12.reuse, RZ, PT ;  /* 0x000000ff0c00720c */ /* 0x040fe40003f25270 */
[----:B------:R-:W-:Y:S01]  /*1400*/  LOP3.LUT R6, R5, 0x7fffff, RZ, 0xc0, !PT ;  /* 0x007fffff05067812 */ /* 0x000fe200078ec0ff */
[CCC-:B------:R-:W-:Y:S01]  /*1410*/  FFMA.RP R5, R3.reuse, R9.reuse, R8.reuse ;  /* 0x0000000903057223 */ /* 0x1c0fe20000008008 */
[----:B------:R-:W-:Y:S01]  /*1420*/  FFMA.RM R8, R3, R9, R8 ;  /* 0x0000000903087223 */ /* 0x000fe20000004008 */
[----:B------:R-:W-:Y:S01]  /*1430*/  VIADD R3, R12, 0x20 ;  /* 0x000000200c037836 */ /* 0x000fe20000000000 */
[----:B------:R-:W-:Y:S02]  /*1440*/  LOP3.LUT R6, R6, 0x800000, RZ, 0xfc, !PT ;  /* 0x0080000006067812 */ /* 0x000fe400078efcff */
[----:B------:R-:W-:-:S02]  /*1450*/  IADD3 R7, PT, PT, -R12, RZ, RZ ;  /* 0x000000ff0c077210 */ /* 0x000fc40007ffe1ff */
[----:B------:R-:W-:Y:S02]  /*1460*/  SHF.L.U32 R3, R6, R3, RZ ;  /* 0x0000000306037219 */ /* 0x000fe400000006ff */
[----:B------:R-:W-:Y:S02]  /*1470*/  FSETP.NEU.FTZ.AND P0, PT, R5, R8, PT ;  /* 0x000000080500720b */ /* 0x000fe40003f1d000 */
[----:B------:R-:W-:Y:S02]  /*1480*/  SEL R5, R7, RZ, P3 ;  /* 0x000000ff07057207 */ /* 0x000fe40001800000 */
[----:B------:R-:W-:Y:S02]  /*1490*/  ISETP.NE.AND P1, PT, R3, RZ, P1 ;  /* 0x000000ff0300720c */ /* 0x000fe40000f25270 */
[----:B------:R-:W-:Y:S02]  /*14a0*/  SHF.R.U32.HI R5, RZ, R5, R6 ;  /* 0x00000005ff057219 */ /* 0x000fe40000011606 */
[----:B------:R-:W-:-:S02]  /*14b0*/  PLOP3.LUT P0, PT, P0, P1, PT, 0xf8, 0x8f ;  /* 0x00000000008f781c */ /* 0x000fc40000703f70 */
[----:B------:R-:W-:Y:S02]  /*14c0*/  SHF.R.U32.HI R6, RZ, 0x1, R5 ;  /* 0x00000001ff067819 */ /* 0x000fe40000011605 */
[----:B------:R-:W-:-:S04]  /*14d0*/  SEL R3, RZ, 0x1, !P0 ;  /* 0x00000001ff037807 */ /* 0x000fc80004000000 */
[----:B------:R-:W-:-:S04]  /*14e0*/  LOP3.LUT R8, R3, 0x1, R6, 0xf8, !PT ;  /* 0x0000000103087812 */ /* 0x000fc800078ef806 */
[----:B------:R-:W-:-:S05]  /*14f0*/  LOP3.LUT R5, R8, R5, RZ, 0xc0, !PT ;  /* 0x0000000508057212 */ /* 0x000fca00078ec0ff */
[----:B------:R-:W-:-:S05]  /*1500*/  IMAD.IADD R5, R6, 0x1, R5 ;  /* 0x0000000106057824 */ /* 0x000fca00078e0205 */
[----:B------:R-:W-:Y:S01]  /*1510*/  LOP3.LUT R0, R5, R0, RZ, 0xfc, !PT ;  /* 0x0000000005007212 */ /* 0x000fe200078efcff */
[----:B------:R-:W-:Y:S06]  /*1520*/  BRA `(.L_x_18) ;  /* 0x0000000000347947 */ /* 0x000fec0003800000 */
.L_x_17:
[----:B------:R-:W-:-:S04]  /*1530*/  LOP3.LUT R0, R0, 0x80000000, RZ, 0xc0, !PT ;  /* 0x8000000000007812 */ /* 0x000fc800078ec0ff */
[----:B------:R-:W-:Y:S01]  /*1540*/  LOP3.LUT R0, R0, 0x7f800000, RZ, 0xfc, !PT ;  /* 0x7f80000000007812 */ /* 0x000fe200078efcff */
[----:B------:R-:W-:Y:S06]  /*1550*/  BRA `(.L_x_18) ;  /* 0x0000000000287947 */ /* 0x000fec0003800000 */
.L_x_16:
[----:B------:R-:W-:Y:S01]  /*1560*/  LEA R0, R7, R0, 0x17 ;  /* 0x0000000007007211 */ /* 0x000fe200078eb8ff */
[----:B------:R-:W-:Y:S06]  /*1570*/  BRA `(.L_x_18) ;  /* 0x0000000000207947 */ /* 0x000fec0003800000 */
.L_x_15:
[----:B------:R-:W-:-:S04]  /*1580*/  LOP3.LUT R0, R8, 0x80000000, R3, 0x48, !PT ;  /* 0x8000000008007812 */ /* 0x000fc800078e4803 */
[----:B------:R-:W-:Y:S01]  /*1590*/  LOP3.LUT R0, R0, 0x7f800000, RZ, 0xfc, !PT ;  /* 0x7f80000000007812 */ /* 0x000fe200078efcff */
[----:B------:R-:W-:Y:S06]  /*15a0*/  BRA `(.L_x_18) ;  /* 0x0000000000147947 */ /* 0x000fec0003800000 */
.L_x_14:
[----:B------:R-:W-:Y:S01]  /*15b0*/  LOP3.LUT R0, R8, 0x80000000, R3, 0x48, !PT ;  /* 0x8000000008007812 */ /* 0x000fe200078e4803 */
[----:B------:R-:W-:Y:S06]  /*15c0*/  BRA `(.L_x_18) ;  /* 0x00000000000c7947 */ /* 0x000fec0003800000 */
.L_x_13:
[----:B------:R-:W0:Y:S01]  /*15d0*/  MUFU.RSQ R0, -QNAN ;  /* 0xffc0000000007908 */ /* 0x000e220000001400 */
[----:B------:R-:W-:Y:S05]  /*15e0*/  BRA `(.L_x_18) ;  /* 0x0000000000047947 */ /* 0x000fea0003800000 */
.L_x_12:
[----:B------:R-:W-:-:S07]  /*15f0*/  FADD.FTZ R0, R3, R0 ;  /* 0x0000000003007221 */ /* 0x000fce0000010000 */
.L_x_18:
[----:B------:R-:W-:-:S04]  /*1600*/  IMAD.MOV.U32 R5, RZ, RZ, 0x0 ;  /* 0x00000000ff057424 */ /* 0x000fc800078e00ff */
[----:B0-----:R-:W-:Y:S05]  /*1610*/  RET.REL.NODEC R4 `(_Z18grid_solver_kernelPf) ;  /* 0xffffffe804787950 */ /* 0x001fea0003c3ffff */
.L_x_19:
[----:B------:R-:W-:-:S00]  /*1620*/  BRA `(.L_x_19) ;  /* 0xfffffffc00fc7947 */ /* 0x000fc0000383ffff */
[----:B------:R-:W-:-:S00]  /*1630*/  NOP ;  /* 0x0000000000007918 */ /* 0x000fc00000000000 */
        /* <DEDUP_REMOVED lines=12> */
.L_x_37:


//--------------------- .text._Z15pad_rows_kernelPf --------------------------
	.section	.text._Z15pad_rows_kernelPf,"ax",@progbits
	.align	128
        .global         _Z15pad_rows_kernelPf
        .type           _Z15pad_rows_kernelPf,@function
        .size           _Z15pad_rows_kernelPf,(.L_x_40 - _Z15pad_rows_kernelPf)
        .other          _Z15pad_rows_kernelPf,@"STO_CUDA_ENTRY STV_DEFAULT"
_Z15pad_rows_kernelPf:
.text._Z15pad_rows_kernelPf:
[----:B------:R-:W-:Y:S01]  /*0000*/  LDC R1, c[0x0][0x37c] ;  /* 0x0000df00ff017b82 */ /* 0x000fe20000000800 */
[----:B------:R-:W0:Y:S07]  /*0010*/  S2R R5, SR_TID.X ;  /* 0x0000000000057919 */ /* 0x000e2e0000002100 */
[----:B------:R-:W0:Y:S01]  /*0020*/  S2UR UR6, SR_CTAID.X ;  /* 0x00000000000679c3 */ /* 0x000e220000002500 */
[----:B------:R-:W1:Y:S07]  /*0030*/  LDCU.64 UR4, c[0x0][0x358] ;  /* 0x00006b00ff0477ac */ /* 0x000e6e0008000a00 */
[----:B------:R-:W0:Y:S08]  /*0040*/  LDC R0, c[0x0][0x360] ;  /* 0x0000d800ff007b82 */ /* 0x000e300000000800 */
[----:B------:R-:W2:Y:S01]  /*0050*/  LDC.64 R2, c[0x0][0x380] ;  /* 0x0000e000ff027b82 */ /* 0x000ea20000000a00 */
[----:B0-----:R-:W-:-:S04]  /*0060*/  IMAD R5, R0, UR6, R5 ;  /* 0x0000000600057c24 */ /* 0x001fc8000f8e0205 */
[----:B--2---:R-:W-:-:S05]  /*0070*/  IMAD.WIDE R2, R5, 0x4, R2 ;  /* 0x0000000405027825 */ /* 0x004fca00078e0202 */
[----:B-1----:R-:W-:Y:S04]  /*0080*/  STG.E desc[UR4][R2.64], RZ ;  /* 0x000000ff02007986 */ /* 0x002fe8000c101904 */
[----:B------:R-:W-:Y:S01]  /*0090*/  STG.E desc[UR4][R2.64+0x403008], RZ ;  /* 0x403008ff02007986 */ /* 0x000fe2000c101904 */
[----:B------:R-:W-:Y:S05]  /*00a0*/  EXIT ;  /* 0x000000000000794d */ /* 0x000fea0003800000 */
.L_x_20:
        /* <DEDUP_REMOVED lines=13> */
.L_x_40:


//--------------------- .text._Z15pad_cols_kernelPf --------------------------
	.section	.text._Z15pad_cols_kernelPf,"ax",@progbits
	.align	128
        .global         _Z15pad_cols_kernelPf
        .type           _Z15pad_cols_kernelPf,@function
        .size           _Z15pad_cols_kernelPf,(.L_x_41 - _Z15pad_cols_kernelPf)
        .other          _Z15pad_cols_kernelPf,@"STO_CUDA_ENTRY STV_DEFAULT"
_Z15pad_cols_kernelPf:
.text._Z15pad_cols_kernelPf:
[----:B------:R-:W-:Y:S01]  /*0000*/  LDC R1, c[0x0][0x37c] ;  /* 0x0000df00ff017b82 */ /* 0x000fe20000000800 */
[----:B------:R-:W0:Y:S07]  /*0010*/  S2R R0, SR_TID.X ;  /* 0x0000000000007919 */ /* 0x000e2e0000002100 */
[----:B------:R-:W0:Y:S01]  /*0020*/  S2UR UR6, SR_CTAID.X ;  /* 0x00000000000679c3 */ /* 0x000e220000002500 */
[----:B------:R-:W1:Y:S07]  /*0030*/  LDCU.64 UR4, c[0x0][0x358] ;  /* 0x00006b00ff0477ac */ /* 0x000e6e0008000a00 */
[----:B------:R-:W0:Y:S08]  /*0040*/  LDC R5, c[0x0][0x360] ;  /* 0x0000d800ff057b82 */ /* 0x000e300000000800 */
[----:B------:R-:W2:Y:S01]  /*0050*/  LDC.64 R2, c[0x0][0x380] ;  /* 0x0000e000ff027b82 */ /* 0x000ea20000000a00 */
[----:B0-----:R-:W-:-:S04]  /*0060*/  IMAD R0, R5, UR6, R0 ;  /* 0x0000000605007c24 */ /* 0x001fc8000f8e0200 */
[----:B------:R-:W-:-:S04]  /*0070*/  IMAD R5, R0, 0x402, RZ ;  /* 0x0000040200057824 */ /* 0x000fc800078e02ff */
[----:B--2---:R-:W-:-:S05]  /*0080*/  IMAD.WIDE R2, R5, 0x4, R2 ;  /* 0x0000000405027825 */ /* 0x004fca00078e0202 */
[----:B-1----:R-:W-:Y:S04]  /*0090*/  STG.E desc[UR4][R2.64], RZ ;  /* 0x000000ff02007986 */ /* 0x002fe8000c101904 */
[----:B------:R-:W-:Y:S01]  /*00a0*/  STG.E desc[UR4][R2.64+0x1004], RZ ;  /* 0x001004ff02007986 */ /* 0x000fe2000c101904 */
[----:B------:R-:W-:Y:S05]  /*00b0*/  EXIT ;  /* 0x000000000000794d */ /* 0x000fea0003800000 */
.L_x_21:
        /* <DEDUP_REMOVED lines=12> */
.L_x_41:


//--------------------- .text._Z11init_kernelPf   --------------------------
	.section	.text._Z11init_kernelPf,"ax",@progbits
	.align	128
        .global         _Z11init_kernelPf
        .type           _Z11init_kernelPf,@function
        .size           _Z11init_kernelPf,(.L_x_38 - _Z11init_kernelPf)
        .other          _Z11init_kernelPf,@"STO_CUDA_ENTRY STV_DEFAULT"
_Z11init_kernelPf:
.text._Z11init_kernelPf:
[----:B------:R-:W-:Y:S01]  /*0000*/  LDC R1, c[0x0][0x37c] ;  /* 0x0000df00ff017b82 */ /* 0x000fe20000000800 */
[----:B------:R-:W0:Y:S07]  /*0010*/  S2R R19, SR_TID.X ;  /* 0x0000000000137919 */ /* 0x000e2e0000002100 */
[----:B------:R-:W0:Y:S01]  /*0020*/  LDC R0, c[0x0][0x360] ;  /* 0x0000d800ff007b82 */ /* 0x000e220000000800 */
[----:B------:R-:W-:Y:S01]  /*0030*/  IMAD.MOV.U32 R4, RZ, RZ, 0x357f00c0 ;  /* 0x357f00c0ff047424 */ /* 0x000fe200078e00ff */
[----:B------:R-:W1:Y:S01]  /*0040*/  LDCU.64 UR6, c[0x0][0x358] ;  /* 0x00006b00ff0677ac */ /* 0x000e620008000a00 */
[----:B------:R-:W2:Y:S01]  /*0050*/  S2R R2, SR_TID.Y ;  /* 0x0000000000027919 */ /* 0x000ea20000002200 */
[----:B------:R-:W-:Y:S01]  /*0060*/  IMAD.MOV.U32 R5, RZ, RZ, 0x49808020 ;  /* 0x49808020ff057424 */ /* 0x000fe200078e00ff */
[----:B------:R-:W-:Y:S03]  /*0070*/  BSSY.RECONVERGENT B1, `(.L_x_22) ;  /* 0x0000014000017945 */ /* 0x000fe60003800200 */
[----:B------:R-:W0:Y:S08]  /*0080*/  S2UR UR4, SR_CTAID.X ;  /* 0x00000000000479c3 */ /* 0x000e300000002500 */
[----:B------:R-:W2:Y:S08]  /*0090*/  S2UR UR5, SR_CTAID.Y ;  /* 0x00000000000579c3 */ /* 0x000eb00000002600 */
[----:B------:R-:W2:Y:S01]  /*00a0*/  LDC R3, c[0x0][0x364] ;  /* 0x0000d900ff037b82 */ /* 0x000ea20000000800 */
[----:B0-----:R-:W-:-:S04]  /*00b0*/  IMAD R19, R0, UR4, R19 ;  /* 0x0000000400137c24 */ /* 0x001fc8000f8e0213 */
[----:B------:R-:W-:Y:S02]  /*00c0*/  IMAD.SHL.U32 R19, R19, 0x8, RZ ;  /* 0x0000000813137824 */ /* 0x000fe400078e00ff */
[----:B--2---:R-:W-:-:S04]  /*00d0*/  IMAD R2, R3, UR5, R2 ;  /* 0x0000000503027c24 */ /* 0x004fc8000f8e0202 */
[----:B------:R-:W-:-:S04]  /*00e0*/  IMAD.SHL.U32 R0, R2, 0x8, RZ ;  /* 0x0000000802007824 */ /* 0x000fc800078e00ff */
[----:B------:R-:W-:-:S05]  /*00f0*/  IMAD R3, R19, R0, R19 ;  /* 0x0000000013037224 */ /* 0x000fca00078e0213 */
[----:B------:R-:W-:Y:S01]  /*0100*/  IADD3 R0, PT, PT, R0, 0x1, R3 ;  /* 0x0000000100007810 */ /* 0x000fe20007ffe003 */
[----:B------:R-:W-:-:S03]  /*0110*/  FFMA R3, R4, -R5, 1 ;  /* 0x3f80000004037423 */ /* 0x000fc60000000805 */
[----:B------:R-:W-:Y:S01]  /*0120*/  I2FP.F32.S32 R0, R0 ;  /* 0x0000000000007245 */ /* 0x000fe20000201400 */
[----:B------:R-:W-:-:S03]  /*0130*/  FFMA R3, R3, R4, 9.4995994004420936108e-07 ;  /* 0x357f00c003037423 */ /* 0x000fc60000000004 */
[----:B------:R-:W0:Y:S01]  /*0140*/  FCHK P0, R0, 1052676 ;  /* 0x4980802000007902 */ /* 0x000e220000000000 */
[----:B------:R-:W-:-:S04]  /*0150*/  FFMA R21, R0, R3, RZ ;  /* 0x0000000300157223 */ /* 0x000fc800000000ff */
[----:B------:R-:W-:-:S04]  /*0160*/  FFMA R4, R21, -1052676, R0 ;  /* 0xc980802015047823 */ /* 0x000fc80000000000 */
[----:B------:R-:W-:Y:S01]  /*0170*/  FFMA R21, R3, R4, R21 ;  /* 0x0000000403157223 */ /* 0x000fe20000000015 */
[----:B01----:R-:W-:Y:S06]  /*0180*/  @!P0 BRA `(.L_x_23) ;  /* 0x0000000000088947 */ /* 0x003fec0003800000 */
[----:B------:R-:W-:-:S07]  /*0190*/  MOV R4, 0x1b0 ;  /* 0x000001b000047802 */ /* 0x000fce0000000f00 */
[----:B------:R-:W-:Y:S05]  /*01a0*/  CALL.REL.NOINC `($__internal_1_$__cuda_sm3x_div_rn_noftz_f32_slowpath) ;  /* 0x0000000400c07944 */ /* 0x000fea0003c00000 */
.L_x_23:
[----:B------:R-:W-:Y:S05]  /*01b0*/  BSYNC.RECONVERGENT B1 ;  /* 0x0000000000017941 */ /* 0x000fea0003800200 */
.L_x_22:
[----:B------:R-:W-:Y:S01]  /*01c0*/  IMAD R0, R2, 0x2010, RZ ;  /* 0x0000201002007824 */ /* 0x000fe200078e02ff */
[----:B------:R-:W0:Y:S01]  /*01d0*/  LDCU.64 UR4, c[0x0][0x380] ;  /* 0x00007000ff0477ac */ /* 0x000e220008000a00 */
[----:B------:R-:W1:Y:S01]  /*01e0*/  LDC.64 R2, c[0x0][0x380] ;  /* 0x0000e000ff027b82 */ /* 0x000e620000000a00 */
[----:B------:R-:W-:Y:S01]  /*01f0*/  SHF.R.S32.HI R4, RZ, 0x1f, R19 ;  /* 0x0000001fff047819 */ /* 0x000fe20000011413 */
[C---:B------:R-:W-:Y:S02]  /*0200*/  VIADD R12, R0.reuse, 0x804 ;  /* 0x00000804000c7836 */ /* 0x040fe40000000000 */
[C---:B------:R-:W-:Y:S02]  /*0210*/  VIADD R6, R0.reuse, 0x402 ;  /* 0x0000040200067836 */ /* 0x040fe40000000000 */
[C---:B------:R-:W-:Y:S01]  /*0220*/  VIADD R14, R0.reuse, 0xc06 ;  /* 0x00000c06000e7836 */ /* 0x040fe20000000000 */
[C---:B------:R-:W-:Y:S01]  /*0230*/  IADD3 R7, P6, PT, R19.reuse, R12, RZ ;  /* 0x0000000c13077210 */ /* 0x040fe20007fde0ff */
[C---:B------:R-:W-:Y:S01]  /*0240*/  VIADD R16, R0.reuse, 0x1008 ;  /* 0x0000100800107836 */ /* 0x040fe20000000000 */
[C---:B------:R-:W-:Y:S01]  /*0250*/  IADD3 R23, PT, PT, R19.reuse, 0x8, R6 ;  /* 0x0000000813177810 */ /* 0x040fe20007ffe006 */
[C---:B------:R-:W-:Y:S01]  /*0260*/  VIADD R13, R0.reuse, 0x140a ;  /* 0x0000140a000d7836 */ /* 0x040fe20000000000 */
[C---:B------:R-:W-:Y:S01]  /*0270*/  IADD3 R5, P0, PT, R19.reuse, R6, RZ ;  /* 0x0000000613057210 */ /* 0x040fe20007f1e0ff */
[C---:B------:R-:W-:Y:S01]  /*0280*/  VIADD R20, R0.reuse, 0x180c ;  /* 0x0000180c00147836 */ /* 0x040fe20000000000 */
[C---:B------:R-:W-:Y:S01]  /*0290*/  IADD3 R9, P5, PT, R19.reuse, R14, RZ ;  /* 0x0000000e13097210 */ /* 0x040fe20007fbe0ff */
[C---:B------:R-:W-:Y:S01]  /*02a0*/  VIADD R22, R0.reuse, 0x1c0e ;  /* 0x00001c0e00167836 */ /* 0x040fe20000000000 */
[C---:B------:R-:W-:Y:S01]  /*02b0*/  IADD3 R11, P4, PT, R19.reuse, R16, RZ ;  /* 0x00000010130b7210 */ /* 0x040fe20007f9e0ff */
[----:B------:R-:W-:Y:S01]  /*02c0*/  VIADD R24, R0, 0x2010 ;  /* 0x0000201000187836 */ /* 0x000fe20000000000 */
[C---:B------:R-:W-:Y:S01]  /*02d0*/  IADD3 R0, P3, PT, R19.reuse, R13, RZ ;  /* 0x0000000d13007210 */ /* 0x040fe20007f7e0ff */
[----:B------:R-:W-:Y:S01]  /*02e0*/  IMAD.X R18, RZ, RZ, R4, P0 ;  /* 0x000000ffff127224 */ /* 0x000fe200000e0604 */
[----:B------:R-:W-:-:S02]  /*02f0*/  IADD3 R15, P2, PT, R19, R20, RZ ;  /* 0x00000014130f7210 */ /* 0x000fc40007f5e0ff */
[----:B------:R-:W-:Y:S02]  /*0300*/  IADD3 R17, P1, PT, R19, R22, RZ ;  /* 0x0000001613117210 */ /* 0x000fe40007f3e0ff */
[----:B------:R-:W-:Y:S01]  /*0310*/  LEA.HI.X.SX32 R12, R12, R4, 0x1, P6 ;  /* 0x000000040c0c7211 */ /* 0x000fe200030f0eff */
[----:B-1----:R-:W-:Y:S01]  /*0320*/  IMAD.WIDE R2, R23, 0x4, R2 ;  /* 0x0000000417027825 */ /* 0x002fe200078e0202 */
[----:B------:R-:W-:Y:S02]  /*0330*/  IADD3 R19, P6, PT, R19, R24, RZ ;  /* 0x0000001813137210 */ /* 0x000fe40007fde0ff */
[-C--:B------:R-:W-:Y:S02]  /*0340*/  LEA.HI.X.SX32 R14, R14, R4.reuse, 0x1, P5 ;  /* 0x000000040e0e7211 */ /* 0x080fe400028f0eff */
[-C--:B------:R-:W-:Y:S02]  /*0350*/  LEA.HI.X.SX32 R16, R16, R4.reuse, 0x1, P4 ;  /* 0x0000000410107211 */ /* 0x080fe400020f0eff */
[----:B------:R-:W-:-:S02]  /*0360*/  LEA.HI.X.SX32 R13, R13, R4, 0x1, P3 ;  /* 0x000000040d0d7211 */ /* 0x000fc400018f0eff */
[-C--:B------:R-:W-:Y:S02]  /*0370*/  LEA.HI.X.SX32 R20, R20, R4.reuse, 0x1, P2 ;  /* 0x0000000414147211 */ /* 0x080fe400010f0eff */
[-C--:B------:R-:W-:Y:S02]  /*0380*/  LEA.HI.X.SX32 R22, R22, R4.reuse, 0x1, P1 ;  /* 0x0000000416167211 */ /* 0x080fe400008f0eff */
[----:B------:R-:W-:Y:S02]  /*0390*/  LEA.HI.X.SX32 R24, R24, R4, 0x1, P6 ;  /* 0x0000000418187211 */ /* 0x000fe400030f0eff */
[----:B0-----:R-:W-:Y:S02]  /*03a0*/  LEA R4, P0, R5, UR4, 0x2 ;  /* 0x0000000405047c11 */ /* 0x001fe4000f8010ff */
[----:B------:R-:W-:Y:S02]  /*03b0*/  LEA R6, P1, R7, UR4, 0x2 ;  /* 0x0000000407067c11 */ /* 0x000fe4000f8210ff */
[----:B------:R-:W-:-:S02]  /*03c0*/  LEA R8, P2, R9, UR4, 0x2 ;  /* 0x0000000409087c11 */ /* 0x000fc4000f8410ff */
[----:B------:R-:W-:Y:S02]  /*03d0*/  LEA.HI.X R5, R5, UR5, R18, 0x2, P0 ;  /* 0x0000000505057c11 */ /* 0x000fe400080f1412 */
[----:B------:R-:W-:Y:S02]  /*03e0*/  LEA R10, P3, R11, UR4, 0x2 ;  /* 0x000000040b0a7c11 */ /* 0x000fe4000f8610ff */
[----:B------:R-:W-:Y:S01]  /*03f0*/  LEA.HI.X R7, R7, UR5, R12, 0x2, P1 ;  /* 0x0000000507077c11 */ /* 0x000fe200088f140c */
[----:B------:R-:W-:Y:S01]  /*0400*/  STG.E desc[UR6][R4.64+0x4], R21 ;  /* 0x0000041504007986 */ /* 0x000fe2000c101906 */
[----:B------:R-:W-:Y:S02]  /*0410*/  LEA.HI.X R9, R9, UR5, R14, 0x2, P2 ;  /* 0x0000000509097c11 */ /* 0x000fe400090f140e */
[----:B------:R-:W-:Y:S01]  /*0420*/  LEA R12, P0, R0, UR4, 0x2 ;  /* 0x00000004000c7c11 */ /* 0x000fe2000f8010ff */
[----:B------:R-:W-:Y:S01]  /*0430*/  STG.E desc[UR6][R4.64+0x8], R21 ;  /* 0x0000081504007986 */ /* 0x000fe2000c101906 */
[----:B------:R-:W-:-:S02]  /*0440*/  LEA.HI.X R11, R11, UR5, R16, 0x2, P3 ;  /* 0x000000050b0b7c11 */ /* 0x000fc400098f1410 */
[----:B------:R-:W-:Y:S01]  /*0450*/  LEA R14, P1, R15, UR4, 0x2 ;  /* 0x000000040f0e7c11 */ /* 0x000fe2000f8210ff */
[----:B------:R-:W-:Y:S01]  /*0460*/  STG.E desc[UR6][R4.64+0xc], R21 ;  /* 0x00000c1504007986 */ /* 0x000fe2000c101906 */
[----:B------:R-:W-:Y:S02]  /*0470*/  LEA R16, P2, R17, UR4, 0x2 ;  /* 0x0000000411107c11 */ /* 0x000fe4000f8410ff */
[----:B------:R-:W-:Y:S01]  /*0480*/  LEA.HI.X R13, R0, UR5, R13, 0x2, P0 ;  /* 0x00000005000d7c11 */ /* 0x000fe200080f140d */
[----:B------:R-:W-:Y:S01]  /*0490*/  STG.E desc[UR6][R4.64+0x10], R21 ;  /* 0x0000101504007986 */ /* 0x000fe2000c101906 */
[----:B------:R-:W-:Y:S02]  /*04a0*/  LEA R18, P3, R19, UR4, 0x2 ;  /* 0x0000000413127c11 */ /* 0x000fe4000f8610ff */
[----:B------:R-:W-:Y:S01]  /*04b0*/  LEA.HI.X R15, R15, UR5, R20, 0x2, P1 ;  /* 0x000000050f0f7c11 */ /* 0x000fe200088f1414 */
[----:B------:R-:W-:Y:S01]  /*04c0*/  STG.E desc[UR6][R4.64+0x14], R21 ;  /* 0x0000141504007986 */ /* 0x000fe2000c101906 */
[----:B------:R-:W-:-:S02]  /*04d0*/  LEA.HI.X R17, R17, UR5, R22, 0x2, P2 ;  /* 0x0000000511117c11 */ /* 0x000fc400090f1416 */
[----:B------:R-:W-:Y:S01]  /*04e0*/  LEA.HI.X R19, R19, UR5, R24, 0x2, P3 ;  /* 0x0000000513137c11 */ /* 0x000fe200098f1418 */
[----:B------:R-:W-:Y:S04]  /*04f0*/  STG.E desc[UR6][R4.64+0x18], R21 ;  /* 0x0000181504007986 */ /* 0x000fe8000c101906 */
        /* <DEDUP_REMOVED lines=57> */
[----:B------:R-:W-:Y:S01]  /*0890*/  STG.E desc[UR6][R2.64+0x7038], R21 ;  /* 0x0070381502007986 */ /* 0x000fe2000c101906 */
[----:B------:R-:W-:Y:S05]  /*08a0*/  EXIT ;  /* 0x000000000000794d */ /* 0x000fea0003800000 */
        .weak           $__internal_1_$__cuda_sm3x_div_rn_noftz_f32_slowpath
        .type           $__internal_1_$__cuda_sm3x_div_rn_noftz_f32_slowpath,@function
        .size           $__internal_1_$__cuda_sm3x_div_rn_noftz_f32_slowpath,(.L_x_38 - $__internal_1_$__cuda_sm3x_div_rn_noftz_f32_slowpath)
$__internal_1_$__cuda_sm3x_div_rn_noftz_f32_slowpath:
[--C-:B------:R-:W-:Y:S01]  /*08b0*/  SHF.R.U32.HI R3, RZ, 0x17, R0.reuse ;  /* 0x00000017ff037819 */ /* 0x100fe20000011600 */
[----:B------:R-:W-:Y:S04]  /*08c0*/  BSSY.RECONVERGENT B0, `(.L_x_24) ;  /* 0x000005c000007945 */ /* 0x000fe80003800200 */
[----:B------:R-:W-:Y:S01]  /*08d0*/  BSSY.RELIABLE B2, `(.L_x_25) ;  /* 0x000001a000027945 */ /* 0x000fe20003800100 */
[----:B------:R-:W-:Y:S01]  /*08e0*/  IMAD.MOV.U32 R5, RZ, RZ, R0 ;  /* 0x000000ffff057224 */ /* 0x000fe200078e0000 */
[----:B------:R-:W-:-:S05]  /*08f0*/  LOP3.LUT R3, R3, 0xff, RZ, 0xc0, !PT ;  /* 0x000000ff03037812 */ /* 0x000fca00078ec0ff */
[----:B------:R-:W-:-:S05]  /*0900*/  VIADD R7, R3, 0xffffffff ;  /* 0xffffffff03077836 */ /* 0x000fca0000000000 */
[----:B------:R-:W-:-:S13]  /*0910*/  ISETP.GT.U32.OR P0, PT, R7, 0xfd, !PT ;  /* 0x000000fd0700780c */ /* 0x000fda0007f04470 */
[----:B------:R-:W-:Y:S01]  /*0920*/  @!P0 IMAD.MOV.U32 R6, RZ, RZ, RZ ;  /* 0x000000ffff068224 */ /* 0x000fe200078e00ff */
[----:B------:R-:W-:Y:S06]  /*0930*/  @!P0 BRA `(.L_x_26) ;  /* 0x00000000004c8947 */ /* 0x000fec0003800000 */
[----:B------:R-:W-:-:S13]  /*0940*/  FSETP.GTU.FTZ.AND P0, PT, |R0|, +INF , PT ;  /* 0x7f8000000000780b */ /* 0x000fda0003f1c200 */
[----:B------:R-:W-:Y:S05]  /*0950*/  @P0 BREAK.RELIABLE B2 ;  /* 0x0000000000020942 */ /* 0x000fea0003800100 */
[----:B------:R-:W-:Y:S05]  /*0960*/  @P0 BRA `(.L_x_27) ;  /* 0x0000000400400947 */ /* 0x000fea0003800000 */
[----:B------:R-:W-:-:S05]  /*0970*/  IMAD.MOV.U32 R6, RZ, RZ, 0x49808020 ;  /* 0x49808020ff067424 */ /* 0x000fca00078e00ff */
[----:B------:R-:W-:-:S13]  /*0980*/  LOP3.LUT P0, RZ, R6, 0x7fffffff, R5, 0xc8, !PT ;  /* 0x7fffffff06ff7812 */ /* 0x000fda000780c805 */
[----:B------:R-:W-:Y:S05]  /*0990*/  @!P0 BREAK.RELIABLE B2 ;  /* 0x0000000000028942 */ /* 0x000fea0003800100 */
[----:B------:R-:W-:Y:S05]  /*09a0*/  @!P0 BRA `(.L_x_28) ;  /* 0x0000000400288947 */ /* 0x000fea0003800000 */
[----:B------:R-:W-:-:S13]  /*09b0*/  LOP3.LUT P0, RZ, R5, 0x7fffffff, RZ, 0xc0, !PT ;  /* 0x7fffffff05ff7812 */ /* 0x000fda000780c0ff */
[----:B------:R-:W-:Y:S05]  /*09c0*/  @!P0 BREAK.RELIABLE B2 ;  /* 0x0000000000028942 */ /* 0x000fea0003800100 */
[----:B------:R-:W-:Y:S05]  /*09d0*/  @!P0 BRA `(.L_x_29) ;  /* 0x0000000400148947 */ /* 0x000fea0003800000 */
[----:B------:R-:W-:Y:S02]  /*09e0*/  FSETP.NEU.FTZ.AND P0, PT, |R0|, +INF , PT ;  /* 0x7f8000000000780b */ /* 0x000fe40003f1d200 */
[----:B------:R-:W-:-:S04]  /*09f0*/  LOP3.LUT P1, RZ, R6, 0x7fffffff, RZ, 0xc0, !PT ;  /* 0x7fffffff06ff7812 */ /* 0x000fc8000782c0ff */
[----:B------:R-:W-:-:S13]  /*0a00*/  PLOP3.LUT P0, PT, P0, P1, PT, 0x2f, 0xf2 ;  /* 0x0000000000f2781c */ /* 0x000fda0000702577 */
[----:B------:R-:W-:Y:S05]  /*0a10*/  @P0 BREAK.RELIABLE B2 ;  /* 0x0000000000020942 */ /* 0x000fea0003800100 */
[----:B------:R-:W-:Y:S05]  /*0a20*/  @P0 BRA `(.L_x_30) ;  /* 0x0000000000f40947 */ /* 0x000fea0003800000 */
[----:B------:R-:W-:-:S13]  /*0a30*/  ISETP.GE.AND P0, PT, R7, RZ, PT ;  /* 0x000000ff0700720c */ /* 0x000fda0003f06270 */
[----:B------:R-:W-:Y:S02]  /*0a40*/  @P0 IMAD.MOV.U32 R6, RZ, RZ, RZ ;  /* 0x000000ffff060224 */ /* 0x000fe400078e00ff */
[----:B------:R-:W-:Y:S01]  /*0a50*/  @!P0 FFMA R5, R0, 1.84467440737095516160e+19, RZ ;  /* 0x5f80000000058823 */ /* 0x000fe200000000ff */
[----:B------:R-:W-:-:S07]  /*0a60*/  @!P0 IMAD.MOV.U32 R6, RZ, RZ, -0x40 ;  /* 0xffffffc0ff068424 */ /* 0x000fce00078e00ff */
.L_x_26:
[----:B------:R-:W-:Y:S05]  /*0a70*/  BSYNC.RELIABLE B2 ;  /* 0x0000000000027941 */ /* 0x000fea0003800100 */
.L_x_25:
[----:B------:R-:W-:Y:S01]  /*0a80*/  UMOV UR4, 0x49808020 ;  /* 0x4980802000047882 */ /* 0x000fe20000000000 */
[----:B------:R-:W-:Y:S01]  /*0a90*/  VIADD R3, R3, 0xffffff81 ;  /* 0xffffff8103037836 */ /* 0x000fe20000000000 */
[----:B------:R-:W-:Y:S01]  /*0aa0*/  UIADD3 UR4, UPT, UPT, UR4, -0xa000000, URZ ;  /* 0xf600000004047890 */ /* 0x000fe2000fffe0ff */
[----:B------:R-:W-:Y:S02]  /*0ab0*/  BSSY.RECONVERGENT B2, `(.L_x_31) ;  /* 0x0000033000027945 */ /* 0x000fe40003800200 */
[----:B------:R-:W-:Y:S01]  /*0ac0*/  IMAD R0, R3, -0x800000, R5 ;  /* 0xff80000003007824 */ /* 0x000fe200078e0205 */
[----:B------:R-:W-:Y:S02]  /*0ad0*/  IADD3 R6, PT, PT, R6, -0x14, R3 ;  /* 0xffffffec06067810 */ /* 0x000fe40007ffe003 */
[----:B------:R-:W-:-:S03]  /*0ae0*/  FADD.FTZ R9, -RZ, -UR4 ;  /* 0x80000004ff097e21 */ /* 0x000fc60008010100 */
[----:B------:R-:W0:Y:S02]  /*0af0*/  MUFU.RCP R7, UR4 ;  /* 0x0000000400077d08 */ /* 0x000e240008001000 */
[----:B0-----:R-:W-:-:S04]  /*0b00*/  FFMA R8, R7, R9, 1 ;  /* 0x3f80000007087423 */ /* 0x001fc80000000009 */
        /* <DEDUP_REMOVED lines=8> */
[----:B------:R-:W-:-:S04]  /*0b90*/  IMAD.IADD R10, R0, 0x1, R6 ;  /* 0x00000001000a7824 */ /* 0x000fc800078e0206 */
[----:B------:R-:W-:-:S05]  /*0ba0*/  VIADD R0, R10, 0xffffffff ;  /* 0xffffffff0a007836 */ /* 0x000fca0000000000 */
        /* <DEDUP_REMOVED lines=9> */
[CCC-:B------:R-:W-:Y:S01]  /*0c40*/  FFMA.RZ R0, R7.reuse, R9.reuse, R8.reuse ;  /* 0x0000000907007223 */ /* 0x1c0fe2000000c008 */
[C---:B------:R-:W-:Y:S01]  /*0c50*/  VIADD R6, R10.reuse, 0x20 ;  /* 0x000000200a067836 */ /* 0x040fe20000000000 */
[C---:B------:R-:W-:Y:S02]  /*0c60*/  ISETP.NE.AND P2, PT, R10.reuse, RZ, PT ;  /* 0x000000ff0a00720c */ /* 0x040fe40003f45270 */
[----:B------:R-:W-:Y:S02]  /*0c70*/  ISETP.NE.AND P1, PT, R10, RZ, PT ;  /* 0x000000ff0a00720c */ /* 0x000fe40003f25270 */
[----:B------:R-:W-:Y:S01]  /*0c80*/  LOP3.LUT R3, R0, 0x7fffff, RZ, 0xc0, !PT ;  /* 0x007fffff00037812 */ /* 0x000fe200078ec0ff */
[CCC-:B------:R-:W-:Y:S01]  /*0c90*/  FFMA.RP R0, R7.reuse, R9.reuse, R8.reuse ;  /* 0x0000000907007223 */ /* 0x1c0fe20000008008 */
[----:B------:R-:W-:Y:S01]  /*0ca0*/  FFMA.RM R7, R7, R9, R8 ;  /* 0x0000000907077223 */ /* 0x000fe20000004008 */
[----:B------:R-:W-:Y:S01]  /*0cb0*/  IMAD.MOV R8, RZ, RZ, -R10 ;  /* 0x000000ffff087224 */ /* 0x000fe200078e0a0a */
[----:B------:R-:W-:-:S03]  /*0cc0*/  LOP3.LUT R3, R3, 0x800000, RZ, 0xfc, !PT ;  /* 0x0080000003037812 */ /* 0x000fc600078efcff */
[----:B------:R-:W-:Y:S02]  /*0cd0*/  FSETP.NEU.FTZ.AND P0, PT, R0, R7, PT ;  /* 0x000000070000720b */ /* 0x000fe40003f1d000 */
[----:B------:R-:W-:Y:S02]  /*0ce0*/  SHF.L.U32 R6, R3, R6, RZ ;  /* 0x0000000603067219 */ /* 0x000fe400000006ff */
        /* <DEDUP_REMOVED lines=11> */
.L_x_33:
[----:B------:R-:W-:-:S04]  /*0da0*/  LOP3.LUT R5, R5, 0x80000000, RZ, 0xc0, !PT ;  /* 0x8000000005057812 */ /* 0x000fc800078ec0ff */
[----:B------:R-:W-:Y:S01]  /*0db0*/  LOP3.LUT R5, R5, 0x7f800000, RZ, 0xfc, !PT ;  /* 0x7f80000005057812 */ /* 0x000fe200078efcff */
[----:B------:R-:W-:Y:S06]  /*0dc0*/  BRA `(.L_x_34) ;  /* 0x0000000000047947 */ /* 0x000fec0003800000 */
.L_x_32:
[----:B------:R-:W-:-:S07]  /*0dd0*/  IMAD R5, R6, 0x800000, R5 ;  /* 0x0080000006057824 */ /* 0x000fce00078e0205 */
.L_x_34:
[----:B------:R-:W-:Y:S05]  /*0de0*/  BSYNC.RECONVERGENT B2 ;  /* 0x0000000000027941 */ /* 0x000fea0003800200 */
.L_x_31:
[----:B------:R-:W-:Y:S05]  /*0df0*/  BRA `(.L_x_35) ;  /* 0x0000000000207947 */ /* 0x000fea0003800000 */
.L_x_30:
[----:B------:R-:W-:-:S04]  /*0e00*/  LOP3.LUT R5, R6, 0x80000000, R5, 0x48, !PT ;  /* 0x8000000006057812 */ /* 0x000fc800078e4805 */
[----:B------:R-:W-:Y:S01]  /*0e10*/  LOP3.LUT R5, R5, 0x7f800000, RZ, 0xfc, !PT ;  /* 0x7f80000005057812 */ /* 0x000fe200078efcff */
[----:B------:R-:W-:Y:S06]  /*0e20*/  BRA `(.L_x_35) ;  /* 0x0000000000147947 */ /* 0x000fec0003800000 */
.L_x_29:
[----:B------:R-:W-:Y:S01]  /*0e30*/  LOP3.LUT R5, R6, 0x80000000, R5, 0x48, !PT ;  /* 0x8000000006057812 */ /* 0x000fe200078e4805 */
[----:B------:R-:W-:Y:S06]  /*0e40*/  BRA `(.L_x_35) ;  /* 0x00000000000c7947 */ /* 0x000fec0003800000 */
.L_x_28:
[----:B------:R-:W0:Y:S01]  /*0e50*/  MUFU.RSQ R5, -QNAN ;  /* 0xffc0000000057908 */ /* 0x000e220000001400 */
[----:B------:R-:W-:Y:S05]  /*0e60*/  BRA `(.L_x_35) ;  /* 0x0000000000047947 */ /* 0x000fea0003800000 */
.L_x_27:
[----:B------:R-:W-:-:S07]  /*0e70*/  FADD.FTZ R5, R0, 1052676 ;  /* 0x4980802000057421 */ /* 0x000fce0000010000 */
.L_x_35:
[----:B------:R-:W-:Y:S05]  /*0e80*/  BSYNC.RECONVERGENT B0 ;  /* 0x0000000000007941 */ /* 0x000fea0003800200 */
.L_x_24:
[----:B0-----:R-:W-:Y:S02]  /*0e90*/  IMAD.MOV.U32 R21, RZ, RZ, R5 ;  /* 0x000000ffff157224 */ /* 0x001fe400078e0005 */
[----:B------:R-:W-:-:S04]  /*0ea0*/  IMAD.MOV.U32 R5, RZ, RZ, 0x0 ;  /* 0x00000000ff057424 */ /* 0x000fc800078e00ff */
[----:B------:R-:W-:Y:S05]  /*0eb0*/  RET.REL.NODEC R4 `(_Z11init_kernelPf) ;  /* 0xfffffff004507950 */ /* 0x000fea0003c3ffff */
.L_x_36:
        /* <DEDUP_REMOVED lines=12> */
.L_x_38:


//--------------------- .nv.global.init           --------------------------
	.section	.nv.global.init,"aw",@progbits
.nv.global.init:
	.type		$str,@object
	.size		$str,(.L_3 - $str)
$str:
        /*0000*/ 	.byte	0x49, 0x74, 0x65, 0x72, 0x61, 0x74, 0x69, 0x6f, 0x6e, 0x3a, 0x20, 0x25, 0x64, 0x2c, 0x20, 0x45
        /*0010*/ 	.byte	0x72, 0x72, 0x6f, 0x72, 0x3a, 0x20, 0x25, 0x66, 0x0a, 0x00
.L_3:


//--------------------- .nv.shared.reserved.0     --------------------------
	.section	.nv.shared.reserved.0,"aw",@nobits
	.weak		__nv_reservedSMEM_offset_0_alias
	.size		__nv_reservedSMEM_offset_0_alias, 0, 64
	.other		__nv_reservedSMEM_offset_0_alias,@"STO_CUDA_RESERVED_SHARED STV_DEFAULT"
__nv_reservedSMEM_offset_0_alias:
	.zero		0
	.zero		64


//--------------------- .nv.global                --------------------------
	.section	.nv.global,"aw",@nobits
	.align	4
.nv.global:
	.type		global_diff,@object
	.size		global_diff,(count - global_diff)
	.other		global_diff,@"STV_DEFAULT STO_CUDA_MANAGED"
global_diff:
	.zero		4
	.type		count,@object
	.size		count,(barrier_flag - count)
count:
	.zero		4
	.type		barrier_flag,@object
	.size		barrier_flag,(.L_1 - barrier_flag)
barrier_flag:
	.zero		4
.L_1:


//--------------------- .nv.constant0._Z18grid_solver_kernelPf --------------------------
	.section	.nv.constant0._Z18grid_solver_kernelPf,"a",@progbits
	.sectionflags	@""
	.align	4
.nv.constant0._Z18grid_solver_kernelPf:
	.zero		904


//--------------------- .nv.constant0._Z15pad_rows_kernelPf --------------------------
	.section	.nv.constant0._Z15pad_rows_kernelPf,"a",@progbits
	.sectionflags	@""
	.align	4
.nv.constant0._Z15pad_rows_kernelPf:
	.zero		904


//--------------------- .nv.constant0._Z15pad_cols_kernelPf --------------------------
	.section	.nv.constant0._Z15pad_cols_kernelPf,"a",@progbits
	.sectionflags	@""
	.align	4
.nv.constant0._Z15pad_cols_kernelPf:
	.zero		904


//--------------------- .nv.constant0._Z11init_kernelPf --------------------------
	.section	.nv.constant0._Z11init_kernelPf,"a",@progbits
	.sectionflags	@""
	.align	4
.nv.constant0._Z11init_kernelPf:
	.zero		904


//--------------------- SYMBOLS --------------------------

	.type		.nv.reservedSmem.offset0,@object
	.size		.nv.reservedSmem.offset0,0x4
	.type		vprintf,@function
